	.headerflags	@"EF_CUDA_TEXMODE_UNIFIED EF_CUDA_64BIT_ADDRESS EF_CUDA_ACCELERATORS EF_CUDA_SM90 EF_CUDA_VIRTUAL_SM(EF_CUDA_SM90)"
	.elftype	@"ET_EXEC"


//--------------------- .nv.info                  --------------------------
	.section	.nv.info,"",@"SHT_CUDA_INFO"
	.align	4


	//----- nvinfo : EIATTR_REGCOUNT
	.align		4
        /*0000*/ 	.byte	0x04, 0x2f
        /*0002*/ 	.short	(.L_1 - .L_0)
	.align		4
.L_0:
        /*0004*/ 	.word	index@(triton_)
        /*0008*/ 	.word	0x00000048


	//----- nvinfo : EIATTR_MIN_STACK_SIZE
	.align		4
.L_1:
        /*000c*/ 	.byte	0x04, 0x12
        /*000e*/ 	.short	(.L_3 - .L_2)
	.align		4
.L_2:
        /*0010*/ 	.word	index@(triton_)
        /*0014*/ 	.word	0x00000000


	//----- nvinfo : EIATTR_FRAME_SIZE
	.align		4
.L_3:
        /*0018*/ 	.byte	0x04, 0x11
        /*001a*/ 	.short	(.L_5 - .L_4)
	.align		4
.L_4:
        /*001c*/ 	.word	index@(triton_)
        /*0020*/ 	.word	0x00000000


	//----- nvinfo : EIATTR_MIN_STACK_SIZE
	.align		4
.L_5:
        /*0024*/ 	.byte	0x04, 0x12
        /*0026*/ 	.short	(.L_7 - .L_6)
	.align		4
.L_6:
        /*0028*/ 	.word	index@(triton_)
        /*002c*/ 	.word	0x00000000
.L_7:


//--------------------- .nv.info.triton_          --------------------------
	.section	.nv.info.triton_,"",@"SHT_CUDA_INFO"
	.sectionflags	@""
	.align	4


	//----- nvinfo : EIATTR_CUDA_API_VERSION
	.align		4
        /*0000*/ 	.byte	0x04, 0x37
        /*0002*/ 	.short	(.L_9 - .L_8)
.L_8:
        /*0004*/ 	.word	0x0000007c


	//----- nvinfo : EIATTR_KPARAM_INFO
	.align		4
.L_9:
        /*0008*/ 	.byte	0x04, 0x17
        /*000a*/ 	.short	(.L_11 - .L_10)
.L_10:
        /*000c*/ 	.word	0x00000000
        /*0010*/ 	.short	0x0003
        /*0012*/ 	.short	0x0018
        /*0014*/ 	.byte	0x00, 0xf0, 0x21, 0x00


	//----- nvinfo : EIATTR_KPARAM_INFO
	.align		4
.L_11:
        /*0018*/ 	.byte	0x04, 0x17
        /*001a*/ 	.short	(.L_13 - .L_12)
.L_12:
        /*001c*/ 	.word	0x00000000
        /*0020*/ 	.short	0x0002
        /*0022*/ 	.short	0x0010
        /*0024*/ 	.byte	0x00, 0xf0, 0x21, 0x00


	//----- nvinfo : EIATTR_KPARAM_INFO
	.align		4
.L_13:
        /*0028*/ 	.byte	0x04, 0x17
        /*002a*/ 	.short	(.L_15 - .L_14)
.L_14:
        /*002c*/ 	.word	0x00000000
        /*0030*/ 	.short	0x0001
        /*0032*/ 	.short	0x0008
        /*0034*/ 	.byte	0x00, 0xf0, 0x21, 0x00


	//----- nvinfo : EIATTR_KPARAM_INFO
	.align		4
.L_15:
        /*0038*/ 	.byte	0x04, 0x17
        /*003a*/ 	.short	(.L_17 - .L_16)
.L_16:
        /*003c*/ 	.word	0x00000000
        /*0040*/ 	.short	0x0000
        /*0042*/ 	.short	0x0000
        /*0044*/ 	.byte	0x00, 0xf0, 0x21, 0x00


	//----- nvinfo : EIATTR_SPARSE_MMA_MASK
	.align		4
.L_17:
        /*0048*/ 	.byte	0x03, 0x50
        /*004a*/ 	.short	0x0000


	//----- nvinfo : EIATTR_MAXREG_COUNT
	.align		4
        /*004c*/ 	.byte	0x03, 0x1b
        /*004e*/ 	.short	0x00ff


	//----- nvinfo : EIATTR_EXIT_INSTR_OFFSETS
	.align		4
        /*0050*/ 	.byte	0x04, 0x1c
        /*0052*/ 	.short	(.L_19 - .L_18)


	//   ....[0]....
.L_18:
        /*0054*/ 	.word	0x00003380


	//   ....[1]....
        /*0058*/ 	.word	0x000033a0


	//----- nvinfo : EIATTR_MAX_THREADS
	.align		4
.L_19:
        /*005c*/ 	.byte	0x04, 0x05
        /*005e*/ 	.short	(.L_21 - .L_20)
.L_20:
        /*0060*/ 	.word	0x00000040
        /*0064*/ 	.word	0x00000001
        /*0068*/ 	.word	0x00000001


	//----- nvinfo : EIATTR_CBANK_PARAM_SIZE
	.align		4
.L_21:
        /*006c*/ 	.byte	0x03, 0x19
        /*006e*/ 	.short	0x0020


	//----- nvinfo : EIATTR_PARAM_CBANK
	.align		4
        /*0070*/ 	.byte	0x04, 0x0a
        /*0072*/ 	.short	(.L_23 - .L_22)
	.align		4
.L_22:
        /*0074*/ 	.word	index@(.nv.constant0.triton_)
        /*0078*/ 	.short	0x0210
        /*007a*/ 	.short	0x0020


	//----- nvinfo : EIATTR_SW_WAR
	.align		4
.L_23:
        /*007c*/ 	.byte	0x04, 0x36
        /*007e*/ 	.short	(.L_25 - .L_24)
.L_24:
        /*0080*/ 	.word	0x00000008
.L_25:


//--------------------- .nv.callgraph             --------------------------
	.section	.nv.callgraph,"",@"SHT_CUDA_CALLGRAPH"
	.align	4
	.sectionentsize	8
	.align		4
        /*0000*/ 	.word	0x00000000
	.align		4
        /*0004*/ 	.word	0xffffffff
	.align		4
        /*0008*/ 	.word	0x00000000
	.align		4
        /*000c*/ 	.word	0xfffffffe
	.align		4
        /*0010*/ 	.word	0x00000000
	.align		4
        /*0014*/ 	.word	0xfffffffd
	.align		4
        /*0018*/ 	.word	0x00000000
	.align		4
        /*001c*/ 	.word	0xfffffffc


//--------------------- .text.triton_             --------------------------
	.section	.text.triton_,"ax",@progbits
	.sectionflags	@"SHF_BARRIERS=1"
	.align	128
        .global         triton_
        .type           triton_,@function
        .size           triton_,(.L_x_1 - triton_)
        .other          triton_,@"STO_CUDA_ENTRY STV_DEFAULT"
triton_:
.text.triton_:
[----:B------:R-:W1:Y:S08]  /*0000*/  LDC R1, c[0x0][0x28] ;  /* 0x00000a00ff017b82 */ /* 0x000e700000000800 */
[----:B------:R-:W2:Y:S01]  /*0010*/  S2UR UR13, SR_CTAID.X ;  /* 0x00000000000d79c3 */ /* 0x000ea20000002500 */
[----:B------:R-:W-:-:S07]  /*0020*/  ULDC.64 UR14, c[0x0][0x208] ;  /* 0x00008200000e7ab9 */ /* 0x000fce0000000a00 */
[----:B------:R-:W3:Y:S08]  /*0030*/  LDC.64 R64, c[0x0][0x210] ;  /* 0x00008400ff407b82 */ /* 0x000ef00000000a00 */
[----:B------:R-:W4:Y:S01]  /*0040*/  LDC.64 R32, c[0x0][0x218] ;  /* 0x00008600ff207b82 */ /* 0x000f220000000a00 */
[----:B--2---:R-:W-:Y:S02]  /*0050*/  UIMAD.WIDE UR4, UR13, 0x2aaaaaab, URZ ;  /* 0x2aaaaaab0d0478a5 */ /* 0x004fe4000f8e023f */
[----:B------:R-:W-:-:S02]  /*0060*/  UISETP.GE.AND UP2, UPT, UR13, URZ, UPT ;  /* 0x0000003f0d00728c */ /* 0x000fc4000bf46270 */
[----:B------:R-:W-:-:S04]  /*0070*/  USHF.R.U32.HI UR4, URZ, 0x1f, UR5 ;  /* 0x0000001f3f047899 */ /* 0x000fc80008011605 */
[----:B------:R-:W-:-:S03]  /*0080*/  ULEA.HI.SX32 UR6, UR5, UR4, 0x19 ;  /* 0x0000000405067291 */ /* 0x000fc6000f8fca3f */
[----:B------:R-:W-:Y:S01]  /*0090*/  UMOV UR4, 0xfffffff8 ;  /* 0xfffffff800047882 */ /* 0x000fe20000000000 */
[----:B------:R-:W-:Y:S02]  /*00a0*/  UIMAD UR8, UR6, -0x300, UR13 ;  /* 0xfffffd00060878a4 */ /* 0x000fe4000f8e020d */
[----:B------:R-:W-:-:S04]  /*00b0*/  UIMAD UR4, UR6, UR4, 0x1 ;  /* 0x00000001060474a4 */ /* 0x000fc8000f8e0204 */
[----:B------:R-:W-:Y:S01]  /*00c0*/  UISETP.LT.AND UP0, UPT, UR4, 0x8, UPT ;  /* 0x000000080400788c */ /* 0x000fe2000bf01270 */
[----:B------:R-:W-:-:S03]  /*00d0*/  IMAD.U32 R4, RZ, RZ, UR8 ;  /* 0x00000008ff047e24 */ /* 0x000fc6000f8e00ff */
[----:B------:R-:W-:Y:S02]  /*00e0*/  USEL UR7, UR4, 0x8, UP0 ;  /* 0x0000000804077887 */ /* 0x000fe40008000000 */
[----:B------:R-:W-:Y:S01]  /*00f0*/  IABS R4, R4 ;  /* 0x0000000400047213 */ /* 0x000fe20000000000 */
[----:B------:R-:W-:Y:S01]  /*0100*/  UMOV UR4, URZ ;  /* 0x0000003f00047c82 */ /* 0x000fe20008000000 */
[----:B------:R-:W-:Y:S02]  /*0110*/  ULOP3.LUT UR8, UR8, UR7, URZ, 0x3c, !UPT ;  /* 0x0000000708087292 */ /* 0x000fe4000f8e3c3f */
[----:B------:R-:W-:Y:S01]  /*0120*/  IMAD.U32 R3, RZ, RZ, UR7 ;  /* 0x00000007ff037e24 */ /* 0x000fe2000f8e00ff */
[----:B------:R-:W-:-:S04]  /*0130*/  R2UR UR10, R4 ;  /* 0x00000000040a72ca */ /* 0x000fc800000e0000 */
[-C--:B------:R-:W-:Y:S02]  /*0140*/  IABS R0, R3.reuse ;  /* 0x0000000300007213 */ /* 0x080fe40000000000 */
[----:B------:R-:W-:Y:S02]  /*0150*/  IABS R3, R3 ;  /* 0x0000000300037213 */ /* 0x000fe40000000000 */
[----:B------:R-:W-:-:S13]  /*0160*/  R2UR UR16, R0 ;  /* 0x00000000001072ca */ /* 0x000fda00000e0000 */
[----:B------:R-:W2:Y:S08]  /*0170*/  I2F.RP R0, UR16 ;  /* 0x0000001000007d06 */ /* 0x000eb00008209400 */
[----:B--2---:R-:W2:Y:S02]  /*0180*/  MUFU.RCP R0, R0 ;  /* 0x0000000000007308 */ /* 0x004ea40000001000 */
[----:B--2---:R-:W-:-:S02]  /*0190*/  VIADD R2, R0, 0xffffffe ;  /* 0x0ffffffe00027836 */ /* 0x004fc40000000000 */
[----:B------:R-:W-:-:S04]  /*01a0*/  IMAD.MOV R0, RZ, RZ, -R3 ;  /* 0x000000ffff007224 */ /* 0x000fc800078e0a03 */
[----:B------:R-:W2:Y:S01]  /*01b0*/  F2I.FTZ.U32.TRUNC.NTZ R2, R2 ;  /* 0x0000000200027305 */ /* 0x000ea2000021f000 */
[----:B------:R-:W-:Y:S02]  /*01c0*/  R2UR UR11, R0 ;  /* 0x00000000000b72ca */ /* 0x000fe400000e0000 */
[----:B------:R-:W5:Y:S01]  /*01d0*/  S2R R0, SR_TID.X ;  /* 0x0000000000007919 */ /* 0x000f620000002100 */
[----:B--2---:R-:W-:-:S13]  /*01e0*/  R2UR UR5, R2 ;  /* 0x00000000020572ca */ /* 0x004fda00000e0000 */
[----:B------:R-:W-:-:S04]  /*01f0*/  UIADD3 UR9, URZ, -UR5, URZ ;  /* 0x800000053f097290 */ /* 0x000fc8000fffe03f */
[----:B------:R-:W-:Y:S01]  /*0200*/  UIMAD UR9, UR9, UR16, URZ ;  /* 0x00000010090972a4 */ /* 0x000fe2000f8e023f */
[----:B-----5:R-:W-:-:S03]  /*0210*/  IMAD.SHL.U32 R2, R0, 0x8, RZ ;  /* 0x0000000800027824 */ /* 0x020fc600078e00ff */
[----:B------:R-:W-:Y:S01]  /*0220*/  UIMAD.WIDE.U32 UR4, UR5, UR9, UR4 ;  /* 0x00000009050472a5 */ /* 0x000fe2000f8e0004 */
[--C-:B------:R-:W-:Y:S02]  /*0230*/  SHF.R.U32.HI R11, RZ, 0x4, R0.reuse ;  /* 0x00000004ff0b7819 */ /* 0x100fe40000011600 */
[----:B------:R-:W-:Y:S02]  /*0240*/  SHF.R.U32.HI R47, RZ, 0x4, R0 ;  /* 0x00000004ff2f7819 */ /* 0x000fe40000011600 */
[----:B------:R-:W-:Y:S02]  /*0250*/  SHF.R.U32.HI R12, RZ, 0x3, R2 ;  /* 0x00000003ff0c7819 */ /* 0x000fe40000011602 */
[----:B------:R-:W-:Y:S01]  /*0260*/  UMOV UR9, UR5 ;  /* 0x0000000500097c82 */ /* 0x000fe20008000000 */
[----:B------:R-:W-:Y:S01]  /*0270*/  SGXT.U32 R11, R11, 0x2 ;  /* 0x000000020b0b781a */ /* 0x000fe20000000000 */
[----:B------:R-:W-:Y:S01]  /*0280*/  UIMAD.WIDE.U32 UR4, UR9, UR10, URZ ;  /* 0x0000000a090472a5 */ /* 0x000fe2000f8e003f */
[----:B------:R-:W-:-:S02]  /*0290*/  SGXT.U32 R12, R12, 0x4 ;  /* 0x000000040c0c781a */ /* 0x000fc40000000000 */
[C---:B------:R-:W-:Y:S01]  /*02a0*/  LOP3.LUT R3, R11.reuse, 0x8, RZ, 0xfc, !PT ;  /* 0x000000080b037812 */ /* 0x040fe200078efcff */
[----:B------:R-:W-:Y:S01]  /*02b0*/  UIMAD UR4, UR5, UR11, UR10 ;  /* 0x0000000b050472a4 */ /* 0x000fe2000f8e020a */
[----:B------:R-:W-:Y:S01]  /*02c0*/  LOP3.LUT R6, R12, R11, RZ, 0x3c, !PT ;  /* 0x0000000b0c067212 */ /* 0x000fe200078e3cff */
[C---:B------:R-:W-:Y:S01]  /*02d0*/  IMAD.SHL.U32 R10, R11.reuse, 0x80, RZ ;  /* 0x000000800b0a7824 */ /* 0x040fe200078e00ff */
[C---:B------:R-:W-:Y:S01]  /*02e0*/  LOP3.LUT R4, R11.reuse, 0x10, RZ, 0xfc, !PT ;  /* 0x000000100b047812 */ /* 0x040fe200078efcff */
[----:B------:R-:W-:Y:S01]  /*02f0*/  UISETP.GT.U32.AND UP1, UPT, UR16, UR4, UPT ;  /* 0x000000041000728c */ /* 0x000fe2000bf24070 */
[----:B------:R-:W-:Y:S01]  /*0300*/  LOP3.LUT R5, R11, 0x18, RZ, 0xfc, !PT ;  /* 0x000000180b057812 */ /* 0x000fe200078efcff */
[----:B------:R-:W-:Y:S01]  /*0310*/  IMAD.SHL.U32 R8, R3, 0x80, RZ ;  /* 0x0000008003087824 */ /* 0x000fe200078e00ff */
[----:B------:R-:W-:Y:S01]  /*0320*/  LOP3.LUT R13, R12, 0x4, R11, 0x1e, !PT ;  /* 0x000000040c0d7812 */ /* 0x000fe200078e1e0b */
[----:B------:R-:W-:Y:S01]  /*0330*/  IMAD.SHL.U32 R3, R6, 0x8, RZ ;  /* 0x0000000806037824 */ /* 0x000fe200078e00ff */
[C---:B------:R-:W-:Y:S01]  /*0340*/  LOP3.LUT R9, R11.reuse, 0x1c, RZ, 0xfc, !PT ;  /* 0x0000001c0b097812 */ /* 0x040fe200078efcff */
[----:B------:R-:W-:Y:S01]  /*0350*/  IMAD.SHL.U32 R6, R4, 0x80, RZ ;  /* 0x0000008004067824 */ /* 0x000fe200078e00ff */
[----:B------:R-:W-:Y:S01]  /*0360*/  LOP3.LUT R7, R11, 0x14, RZ, 0xfc, !PT ;  /* 0x000000140b077812 */ /* 0x000fe200078efcff */
[----:B------:R-:W-:Y:S01]  /*0370*/  IMAD.SHL.U32 R14, R5, 0x80, RZ ;  /* 0x00000080050e7824 */ /* 0x000fe200078e00ff */
[----:B------:R-:W-:Y:S01]  /*0380*/  LOP3.LUT R4, R3, R8, RZ, 0xfc, !PT ;  /* 0x0000000803047212 */ /* 0x000fe200078efcff */
[----:B------:R-:W-:Y:S01]  /*0390*/  IMAD.SHL.U32 R16, R13, 0x8, RZ ;  /* 0x000000080d107824 */ /* 0x000fe200078e00ff */
[----:B------:R-:W-:Y:S01]  /*03a0*/  @!UP1 UIADD3 UR4, UR4, -UR16, URZ ;  /* 0x8000001004049290 */ /* 0x000fe2000fffe03f */
[C---:B------:R-:W-:Y:S01]  /*03b0*/  LOP3.LUT R8, R3.reuse, R6, RZ, 0xfc, !PT ;  /* 0x0000000603087212 */ /* 0x040fe200078efcff */
[----:B------:R-:W-:Y:S01]  /*03c0*/  @!UP1 UIADD3 UR5, UR5, 0x1, URZ ;  /* 0x0000000105059890 */ /* 0x000fe2000fffe03f */
[C---:B------:R-:W-:Y:S01]  /*03d0*/  LOP3.LUT R10, R3.reuse, R10, RZ, 0xfc, !PT ;  /* 0x0000000a030a7212 */ /* 0x040fe200078efcff */
[----:B------:R-:W-:Y:S01]  /*03e0*/  UISETP.GE.U32.AND UP0, UPT, UR4, UR16, UPT ;  /* 0x000000100400728c */ /* 0x000fe2000bf06070 */
[----:B------:R-:W-:Y:S01]  /*03f0*/  LOP3.LUT R6, R3, R14, RZ, 0xfc, !PT ;  /* 0x0000000e03067212 */ /* 0x000fe200078efcff */
[----:B------:R-:W-:Y:S01]  /*0400*/  UISETP.GE.AND UP1, UPT, UR8, URZ, UPT ;  /* 0x0000003f0800728c */ /* 0x000fe2000bf26270 */
[C---:B------:R-:W-:Y:S01]  /*0410*/  LOP3.LUT R5, R11.reuse, 0xc, RZ, 0xfc, !PT ;  /* 0x0000000c0b057812 */ /* 0x040fe200078efcff */
[----:B------:R-:W-:Y:S01]  /*0420*/  ULOP3.LUT UR8, URZ, UR7, URZ, 0x33, !UPT ;  /* 0x000000073f087292 */ /* 0x000fe2000f8e333f */
[----:B------:R-:W-:Y:S01]  /*0430*/  LOP3.LUT R3, R11, 0x4, RZ, 0xfc, !PT ;  /* 0x000000040b037812 */ /* 0x000fe200078efcff */
[----:B------:R-:W-:Y:S01]  /*0440*/  IMAD.SHL.U32 R15, R9, 0x80, RZ ;  /* 0x00000080090f7824 */ /* 0x000fe200078e00ff */
[----:B------:R-:W2:Y:S01]  /*0450*/  S2UR UR10, SR_CgaCtaId ;  /* 0x00000000000a79c3 */ /* 0x000ea20000008800 */
[----:B------:R-:W-:Y:S01]  /*0460*/  IMAD.SHL.U32 R5, R5, 0x80, RZ ;  /* 0x0000008005057824 */ /* 0x000fe200078e00ff */
[----:B------:R-:W-:Y:S01]  /*0470*/  UMOV UR4, 0x400 ;  /* 0x0000040000047882 */ /* 0x000fe20000000000 */
[----:B------:R-:W-:Y:S01]  /*0480*/  IMAD.SHL.U32 R7, R7, 0x80, RZ ;  /* 0x0000008007077824 */ /* 0x000fe200078e00ff */
[----:B------:R-:W-:Y:S01]  /*0490*/  @UP0 UIADD3 UR5, UR5, 0x1, URZ ;  /* 0x0000000105050890 */ /* 0x000fe2000fffe03f */
[----:B------:R-:W-:Y:S01]  /*04a0*/  IMAD.SHL.U32 R9, R3, 0x80, RZ ;  /* 0x0000008003097824 */ /* 0x000fe200078e00ff */
[----:B------:R-:W-:Y:S01]  /*04b0*/  UISETP.NE.AND UP0, UPT, UR7, URZ, UPT ;  /* 0x0000003f0700728c */ /* 0x000fe2000bf05270 */
[C---:B------:R-:W-:Y:S01]  /*04c0*/  LOP3.LUT R3, R16.reuse, R5, RZ, 0xfc, !PT ;  /* 0x0000000510037212 */ /* 0x040fe200078efcff */
[----:B------:R-:W-:Y:S01]  /*04d0*/  @!UP1 UIADD3 UR5, -UR5, URZ, URZ ;  /* 0x0000003f05059290 */ /* 0x000fe2000fffe13f */
[----:B------:R-:W-:-:S02]  /*04e0*/  LOP3.LUT R7, R16, R7, RZ, 0xfc, !PT ;  /* 0x0000000710077212 */ /* 0x000fc400078efcff */
[C---:B------:R-:W-:Y:S01]  /*04f0*/  LOP3.LUT R9, R16.reuse, R9, RZ, 0xfc, !PT ;  /* 0x0000000910097212 */ /* 0x040fe200078efcff */
[----:B------:R-:W-:Y:S01]  /*0500*/  USEL UR5, UR8, UR5, !UP0 ;  /* 0x0000000508057287 */ /* 0x000fe2000c000000 */
[----:B------:R-:W-:Y:S02]  /*0510*/  LOP3.LUT R5, R16, R15, RZ, 0xfc, !PT ;  /* 0x0000000f10057212 */ /* 0x000fe400078efcff */
[----:B------:R-:W-:Y:S01]  /*0520*/  SHF.R.U32.HI R51, RZ, 0x3, R0 ;  /* 0x00000003ff337819 */ /* 0x000fe20000011600 */
[----:B------:R-:W-:Y:S01]  /*0530*/  USHF.L.U32 UR7, UR5, 0x5, URZ ;  /* 0x0000000505077899 */ /* 0x000fe2000800063f */
[----:B------:R-:W-:Y:S02]  /*0540*/  SGXT.U32 R47, R47, 0x1 ;  /* 0x000000012f2f781a */ /* 0x000fe40000000000 */
[----:B------:R-:W-:Y:S02]  /*0550*/  SGXT.U32 R51, R51, 0x1 ;  /* 0x000000013333781a */ /* 0x000fe40000000000 */
[----:B------:R-:W-:Y:S01]  /*0560*/  LOP3.LUT R42, R0, 0xf, RZ, 0xc0, !PT ;  /* 0x0000000f002a7812 */ /* 0x000fe200078ec0ff */
[----:B------:R-:W-:Y:S01]  /*0570*/  IMAD.U32 R16, RZ, RZ, UR7 ;  /* 0x00000007ff107e24 */ /* 0x000fe2000f8e00ff */
[----:B------:R-:W-:Y:S01]  /*0580*/  LOP3.LUT R12, R11, UR7, RZ, 0xfc, !PT ;  /* 0x000000070b0c7c12 */ /* 0x000fe2000f8efcff */
[----:B------:R-:W-:Y:S01]  /*0590*/  IMAD.U32 R22, RZ, RZ, UR7 ;  /* 0x00000007ff167e24 */ /* 0x000fe2000f8e00ff */
[----:B--2---:R-:W-:Y:S01]  /*05a0*/  UPRMT UR10, UR10, 0x654, UR4 ;  /* 0x000006540a0a7896 */ /* 0x004fe20008000004 */
[----:B------:R-:W-:-:S02]  /*05b0*/  IMAD.U32 R18, RZ, RZ, UR7 ;  /* 0x00000007ff127e24 */ /* 0x000fc4000f8e00ff */
[----:B------:R-:W-:Y:S01]  /*05c0*/  IMAD.HI R13, R12, 0x2aaaaaab, RZ ;  /* 0x2aaaaaab0c0d7827 */ /* 0x000fe200078e02ff */
[----:B------:R-:W-:Y:S02]  /*05d0*/  LOP3.LUT R17, R22, 0x14, R11, 0xfe, !PT ;  /* 0x0000001416117812 */ /* 0x000fe400078efe0b */
[----:B------:R-:W-:Y:S01]  /*05e0*/  LOP3.LUT R15, R18, 0xc, R11, 0xfe, !PT ;  /* 0x0000000c120f7812 */ /* 0x000fe200078efe0b */
[----:B------:R-:W-:Y:S01]  /*05f0*/  IMAD.U32 R20, RZ, RZ, UR7 ;  /* 0x00000007ff147e24 */ /* 0x000fe2000f8e00ff */
[----:B------:R-:W-:Y:S01]  /*0600*/  SHF.R.U32.HI R14, RZ, 0x1f, R13 ;  /* 0x0000001fff0e7819 */ /* 0x000fe2000001160d */
[----:B------:R-:W-:Y:S01]  /*0610*/  IMAD.U32 R26, RZ, RZ, UR7 ;  /* 0x00000007ff1a7e24 */ /* 0x000fe2000f8e00ff */
[----:B------:R-:W-:Y:S01]  /*0620*/  LEA R10, R10, UR10, 0x1 ;  /* 0x0000000a0a0a7c11 */ /* 0x000fe2000f8e08ff */
[----:B------:R-:W-:Y:S01]  /*0630*/  IMAD.U32 R28, RZ, RZ, UR7 ;  /* 0x00000007ff1c7e24 */ /* 0x000fe2000f8e00ff */
[----:B------:R-:W-:Y:S01]  /*0640*/  LEA.HI R19, R13, R14, RZ, 0x17 ;  /* 0x0000000e0d137211 */ /* 0x000fe200078fb8ff */
[----:B------:R-:W-:Y:S01]  /*0650*/  IMAD.U32 R14, RZ, RZ, UR7 ;  /* 0x00000007ff0e7e24 */ /* 0x000fe2000f8e00ff */
[----:B------:R-:W-:Y:S01]  /*0660*/  LOP3.LUT R18, R26, 0x18, R11, 0xfe, !PT ;  /* 0x000000181a127812 */ /* 0x000fe200078efe0b */
[----:B------:R-:W-:Y:S01]  /*0670*/  IMAD.HI R24, R15, 0x2aaaaaab, RZ ;  /* 0x2aaaaaab0f187827 */ /* 0x000fe200078e02ff */
[----:B------:R-:W-:-:S02]  /*0680*/  LEA R9, R9, UR10, 0x1 ;  /* 0x0000000a09097c11 */ /* 0x000fc4000f8e08ff */
[----:B------:R-:W-:Y:S01]  /*0690*/  LOP3.LUT R13, R14, 0x4, R11, 0xfe, !PT ;  /* 0x000000040e0d7812 */ /* 0x000fe200078efe0b */
[----:B------:R-:W-:Y:S01]  /*06a0*/  IMAD R19, R19, -0xc00, R12 ;  /* 0xfffff40013137824 */ /* 0x000fe200078e020c */
[----:B------:R-:W-:Y:S01]  /*06b0*/  LOP3.LUT R14, R16, 0x8, R11, 0xfe, !PT ;  /* 0x00000008100e7812 */ /* 0x000fe200078efe0b */
[----:B------:R-:W-:Y:S01]  /*06c0*/  IMAD.HI R26, R18, 0x2aaaaaab, RZ ;  /* 0x2aaaaaab121a7827 */ /* 0x000fe200078e02ff */
[----:B------:R-:W-:Y:S02]  /*06d0*/  LOP3.LUT R16, R20, 0x10, R11, 0xfe, !PT ;  /* 0x0000001014107812 */ /* 0x000fe400078efe0b */
[----:B------:R-:W-:Y:S01]  /*06e0*/  LOP3.LUT R11, R28, 0x1c, R11, 0xfe, !PT ;  /* 0x0000001c1c0b7812 */ /* 0x000fe200078efe0b */
[----:B------:R-:W-:Y:S01]  /*06f0*/  IMAD.HI R22, R14, 0x2aaaaaab, RZ ;  /* 0x2aaaaaab0e167827 */ /* 0x000fe200078e02ff */
[----:B------:R-:W-:Y:S02]  /*0700*/  SHF.R.U32.HI R25, RZ, 0x1f, R24 ;  /* 0x0000001fff197819 */ /* 0x000fe40000011618 */
[----:B------:R-:W-:Y:S01]  /*0710*/  SHF.R.U32.HI R27, RZ, 0x1f, R26 ;  /* 0x0000001fff1b7819 */ /* 0x000fe2000001161a */
[----:B------:R-:W-:Y:S01]  /*0720*/  IMAD.HI R20, R13, 0x2aaaaaab, RZ ;  /* 0x2aaaaaab0d147827 */ /* 0x000fe200078e02ff */
[----:B------:R-:W-:-:S02]  /*0730*/  SHF.R.U32.HI R23, RZ, 0x1f, R22 ;  /* 0x0000001fff177819 */ /* 0x000fc40000011616 */
[----:B------:R-:W-:Y:S01]  /*0740*/  LEA.HI R24, R24, R25, RZ, 0x17 ;  /* 0x0000001918187211 */ /* 0x000fe200078fb8ff */
[----:B------:R-:W-:Y:S01]  /*0750*/  IMAD.HI R12, R16, 0x2aaaaaab, RZ ;  /* 0x2aaaaaab100c7827 */ /* 0x000fe200078e02ff */
[----:B------:R-:W-:Y:S02]  /*0760*/  LEA.HI R23, R22, R23, RZ, 0x17 ;  /* 0x0000001716177211 */ /* 0x000fe400078fb8ff */
[----:B------:R-:W-:Y:S01]  /*0770*/  SHF.R.U32.HI R21, RZ, 0x1f, R20 ;  /* 0x0000001fff157819 */ /* 0x000fe20000011614 */
[----:B------:R-:W-:Y:S01]  /*0780*/  IMAD.HI R22, R17, 0x2aaaaaab, RZ ;  /* 0x2aaaaaab11167827 */ /* 0x000fe200078e02ff */
[----:B------:R-:W-:Y:S02]  /*0790*/  LEA.HI R27, R26, R27, RZ, 0x17 ;  /* 0x0000001b1a1b7211 */ /* 0x000fe400078fb8ff */
[----:B------:R-:W-:Y:S01]  /*07a0*/  LEA.HI R20, R20, R21, RZ, 0x17 ;  /* 0x0000001514147211 */ /* 0x000fe200078fb8ff */
[----:B------:R-:W-:Y:S01]  /*07b0*/  IMAD.HI R28, R11, 0x2aaaaaab, RZ ;  /* 0x2aaaaaab0b1c7827 */ /* 0x000fe200078e02ff */
[----:B------:R-:W-:-:S02]  /*07c0*/  SHF.R.U32.HI R21, RZ, 0x1f, R12 ;  /* 0x0000001fff157819 */ /* 0x000fc4000001160c */
[----:B------:R-:W-:Y:S01]  /*07d0*/  SHF.R.U32.HI R25, RZ, 0x1f, R22 ;  /* 0x0000001fff197819 */ /* 0x000fe20000011616 */
[----:B------:R-:W-:Y:S01]  /*07e0*/  IMAD R20, R20, -0xc00, R13 ;  /* 0xfffff40014147824 */ /* 0x000fe200078e020d */
[----:B------:R-:W-:Y:S01]  /*07f0*/  SHF.R.U32.HI R29, RZ, 0x1f, R28 ;  /* 0x0000001fff1d7819 */ /* 0x000fe2000001161c */
[----:B------:R-:W-:Y:S01]  /*0800*/  IMAD R23, R23, -0xc00, R14 ;  /* 0xfffff40017177824 */ /* 0x000fe200078e020e */
[----:B------:R-:W-:Y:S01]  /*0810*/  LEA.HI R21, R12, R21, RZ, 0x17 ;  /* 0x000000150c157211 */ /* 0x000fe200078fb8ff */
[----:B------:R-:W-:Y:S01]  /*0820*/  IMAD R24, R24, -0xc00, R15 ;  /* 0xfffff40018187824 */ /* 0x000fe200078e020f */
[----:B------:R-:W-:Y:S01]  /*0830*/  LEA.HI R22, R22, R25, RZ, 0x17 ;  /* 0x0000001916167211 */ /* 0x000fe200078fb8ff */
[----:B------:R-:W-:Y:S01]  /*0840*/  IMAD R27, R27, -0xc00, R18 ;  /* 0xfffff4001b1b7824 */ /* 0x000fe200078e0212 */
[----:B------:R-:W-:Y:S01]  /*0850*/  LEA.HI R28, R28, R29, RZ, 0x17 ;  /* 0x0000001d1c1c7211 */ /* 0x000fe200078fb8ff */
[----:B------:R-:W-:Y:S01]  /*0860*/  IMAD R21, R21, -0xc00, R16 ;  /* 0xfffff40015157824 */ /* 0x000fe200078e0210 */
[----:B------:R-:W-:Y:S01]  /*0870*/  LOP3.LUT R13, R2, 0x78, RZ, 0xc0, !PT ;  /* 0x00000078020d7812 */ /* 0x000fe200078ec0ff */
[----:B------:R-:W-:Y:S01]  /*0880*/  IMAD R22, R22, -0xc00, R17 ;  /* 0xfffff40016167824 */ /* 0x000fe200078e0211 */
[----:B------:R-:W-:Y:S01]  /*0890*/  LEA R4, R4, UR10, 0x1 ;  /* 0x0000000a04047c11 */ /* 0x000fe2000f8e08ff */
[----:B------:R-:W-:Y:S01]  /*08a0*/  IMAD R28, R28, -0xc00, R11 ;  /* 0xfffff4001c1c7824 */ /* 0x000fe200078e020b */
[----:B------:R-:W-:Y:S01]  /*08b0*/  LEA R3, R3, UR10, 0x1 ;  /* 0x0000000a03037c11 */ /* 0x000fe2000f8e08ff */
[--C-:B------:R-:W-:Y:S01]  /*08c0*/  IMAD R19, R19, 0x300, R13.reuse ;  /* 0x0000030013137824 */ /* 0x100fe200078e020d */
        /* <DEDUP_REMOVED lines=8> */
[----:B------:R-:W-:Y:S01]  /*0950*/  SHF.R.U32.HI R2, RZ, 0x2, R0 ;  /* 0x00000002ff027819 */ /* 0x000fe20000011600 */
[----:B------:R-:W-:-:S02]  /*0960*/  IMAD R53, R22, 0x300, R13 ;  /* 0x0000030016357824 */ /* 0x000fc400078e020d */
[--C-:B------:R-:W-:Y:S02]  /*0970*/  IMAD R27, R27, 0x300, R13.reuse ;  /* 0x000003001b1b7824 */ /* 0x100fe400078e020d */
[----:B------:R-:W-:Y:S02]  /*0980*/  IMAD R11, R28, 0x300, R13 ;  /* 0x000003001c0b7824 */ /* 0x000fe400078e020d */
[----:B---3--:R-:W-:-:S04]  /*0990*/  IMAD.WIDE.U32 R12, R13, 0x2, R64 ;  /* 0x000000020d0c7825 */ /* 0x008fc800078e0040 */
[--C-:B----4-:R-:W-:Y:S01]  /*09a0*/  IMAD.WIDE R62, R19, 0x2, R32.reuse ;  /* 0x00000002133e7825 */ /* 0x110fe200078e0220 */
[----:B------:R-:W-:Y:S01]  /*09b0*/  @!PT LDS RZ, [RZ] ;  /* 0x00000000fffff984 */ /* 0x000fe20000000800 */
[----:B------:R-:W-:Y:S01]  /*09c0*/  @!PT LDS RZ, [RZ] ;  /* 0x00000000fffff984 */ /* 0x000fe20000000800 */
[----:B------:R-:W-:Y:S01]  /*09d0*/  @!PT LDS RZ, [RZ] ;  /* 0x00000000fffff984 */ /* 0x000fe20000000800 */
[----:B------:R-:W-:Y:S03]  /*09e0*/  LDGSTS.E.BYPASS.128 [R10], desc[UR14][R12.64] ;  /* 0x000000000c0a7fae */ /* 0x000fe6000b901c4e */
[--C-:B------:R-:W-:Y:S01]  /*09f0*/  IMAD.WIDE R60, R61, 0x2, R32.reuse ;  /* 0x000000023d3c7825 */ /* 0x100fe200078e0220 */
[----:B------:R-:W-:Y:S03]  /*0a00*/  LDGSTS.E.BYPASS.128 [R9], desc[UR14][R12.64] ;  /* 0x000000000c097fae */ /* 0x000fe6000b901c4e */
[--C-:B------:R-:W-:Y:S01]  /*0a10*/  IMAD.WIDE R58, R23, 0x2, R32.reuse ;  /* 0x00000002173a7825 */ /* 0x100fe200078e0220 */
[----:B------:R-:W-:Y:S03]  /*0a20*/  LDGSTS.E.BYPASS.128 [R4], desc[UR14][R12.64] ;  /* 0x000000000c047fae */ /* 0x000fe6000b901c4e */
[--C-:B------:R-:W-:Y:S01]  /*0a30*/  IMAD.WIDE R56, R57, 0x2, R32.reuse ;  /* 0x0000000239387825 */ /* 0x100fe200078e0220 */
[----:B------:R-:W-:Y:S03]  /*0a40*/  LDGSTS.E.BYPASS.128 [R3], desc[UR14][R12.64] ;  /* 0x000000000c037fae */ /* 0x000fe6000b901c4e */
[--C-:B------:R-:W-:Y:S01]  /*0a50*/  IMAD.WIDE R54, R21, 0x2, R32.reuse ;  /* 0x0000000215367825 */ /* 0x100fe200078e0220 */
[----:B------:R-:W0:Y:S03]  /*0a60*/  LDGDEPBAR ;  /* 0x00000000000079af */ /* 0x000e260000000000 */
[--C-:B------:R-:W-:Y:S01]  /*0a70*/  IMAD.WIDE R52, R53, 0x2, R32.reuse ;  /* 0x0000000235347825 */ /* 0x100fe200078e0220 */
[----:B------:R-:W-:Y:S03]  /*0a80*/  LDGSTS.E.BYPASS.128 [R10+0x4000], desc[UR14][R62.64] ;  /* 0x040000003e0a7fae */ /* 0x000fe6000b901c4e */
[--C-:B------:R-:W-:Y:S01]  /*0a90*/  IMAD.WIDE R34, R27, 0x2, R32.reuse ;  /* 0x000000021b227825 */ /* 0x100fe200078e0220 */
[----:B------:R-:W-:Y:S03]  /*0aa0*/  LDGSTS.E.BYPASS.128 [R9+0x4000], desc[UR14][R60.64] ;  /* 0x040000003c097fae */ /* 0x000fe6000b901c4e */
[----:B------:R-:W-:Y:S01]  /*0ab0*/  IMAD.WIDE R32, R11, 0x2, R32 ;  /* 0x000000020b207825 */ /* 0x000fe200078e0220 */
[----:B------:R-:W-:Y:S01]  /*0ac0*/  LDGSTS.E.BYPASS.128 [R4+0x4000], desc[UR14][R58.64] ;  /* 0x040000003a047fae */ /* 0x000fe2000b901c4e */
[----:B------:R-:W-:-:S02]  /*0ad0*/  LOP3.LUT R11, R0, 0x17, RZ, 0xc0, !PT ;  /* 0x00000017000b7812 */ /* 0x000fc400078ec0ff */
[----:B------:R-:W-:Y:S01]  /*0ae0*/  IMAD.SHL.U32 R46, R42, 0x80, RZ ;  /* 0x000000802a2e7824 */ /* 0x000fe200078e00ff */
[----:B------:R-:W-:Y:S01]  /*0af0*/  LDGSTS.E.BYPASS.128 [R3+0x4000], desc[UR14][R56.64] ;  /* 0x0400000038037fae */ /* 0x000fe2000b901c4e */
[----:B------:R-:W-:Y:S02]  /*0b00*/  LOP3.LUT R41, R11, 0x8, R2, 0xf8, !PT ;  /* 0x000000080b297812 */ /* 0x000fe400078ef802 */
[----:B------:R-:W-:Y:S01]  /*0b10*/  LOP3.LUT R11, R47, 0x7, R0, 0x78, !PT ;  /* 0x000000072f0b7812 */ /* 0x000fe200078e7800 */
[----:B------:R-:W-:Y:S02]  /*0b20*/  LDGSTS.E.BYPASS.128 [R8+0x4000], desc[UR14][R54.64] ;  /* 0x0400000036087fae */ /* 0x000fe4000b901c4e */
[----:B------:R-:W-:Y:S02]  /*0b30*/  IMAD.SHL.U32 R41, R41, 0x80, RZ ;  /* 0x0000008029297824 */ /* 0x000fe400078e00ff */
[----:B------:R-:W-:Y:S01]  /*0b40*/  LDGSTS.E.BYPASS.128 [R7+0x4000], desc[UR14][R52.64] ;  /* 0x0400000034077fae */ /* 0x000fe2000b901c4e */
[----:B------:R-:W-:-:S03]  /*0b50*/  IMAD.SHL.U32 R11, R11, 0x8, RZ ;  /* 0x000000080b0b7824 */ /* 0x000fc600078e00ff */
[----:B------:R-:W-:Y:S02]  /*0b60*/  LDGSTS.E.BYPASS.128 [R6+0x4000], desc[UR14][R34.64] ;  /* 0x0400000022067fae */ /* 0x000fe4000b901c4e */
[----:B------:R-:W-:Y:S02]  /*0b70*/  LOP3.LUT R11, R11, R46, RZ, 0xfc, !PT ;  /* 0x0000002e0b0b7212 */ /* 0x000fe400078efcff */
[----:B------:R-:W-:Y:S02]  /*0b80*/  LDGSTS.E.BYPASS.128 [R5+0x4000], desc[UR14][R32.64] ;  /* 0x0400000020057fae */ /* 0x000fe4000b901c4e */
[----:B------:R-:W-:Y:S02]  /*0b90*/  LEA R50, R11, UR10, 0x1 ;  /* 0x0000000a0b327c11 */ /* 0x000fe4000f8e08ff */
[----:B------:R-:W0:Y:S01]  /*0ba0*/  LDGDEPBAR ;  /* 0x00000000000079af */ /* 0x000e220000000000 */
[----:B------:R-:W-:Y:S01]  /*0bb0*/  LOP3.LUT R11, R47, 0x2, RZ, 0xfc, !PT ;  /* 0x000000022f0b7812 */ /* 0x000fe200078efcff */
[----:B------:R-:W-:Y:S03]  /*0bc0*/  BAR.SYNC.DEFER_BLOCKING 0x0 ;  /* 0x0000000000007b1d */ /* 0x000fe60000010000 */
[----:B------:R-:W-:-:S05]  /*0bd0*/  LOP3.LUT R11, R11, 0x7, R0, 0x78, !PT ;  /* 0x000000070b0b7812 */ /* 0x000fca00078e7800 */
[----:B------:R-:W-:-:S05]  /*0be0*/  IMAD.SHL.U32 R11, R11, 0x8, RZ ;  /* 0x000000080b0b7824 */ /* 0x000fca00078e00ff */
[----:B------:R-:W-:-:S04]  /*0bf0*/  LOP3.LUT R11, R46, R11, RZ, 0xfc, !PT ;  /* 0x0000000b2e0b7212 */ /* 0x000fc800078efcff */
[----:B------:R-:W-:Y:S02]  /*0c00*/  LEA R39, R11, UR10, 0x1 ;  /* 0x0000000a0b277c11 */ /* 0x000fe4000f8e08ff */
[----:B------:R-:W-:-:S04]  /*0c10*/  LOP3.LUT R11, R47, 0x4, RZ, 0xfc, !PT ;  /* 0x000000042f0b7812 */ /* 0x000fc800078efcff */
[----:B------:R-:W-:Y:S01]  /*0c20*/  LOP3.LUT R11, R11, 0x7, R0, 0x78, !PT ;  /* 0x000000070b0b7812 */ /* 0x000fe200078e7800 */
[----:B------:R-:W-:Y:S01]  /*0c30*/  @!PT LDS RZ, [RZ] ;  /* 0x00000000fffff984 */ /* 0x000fe20000000800 */
[----:B------:R-:W-:Y:S01]  /*0c40*/  @!PT LDS RZ, [RZ] ;  /* 0x00000000fffff984 */ /* 0x000fe20000000800 */
[----:B------:R-:W-:Y:S01]  /*0c50*/  @!PT LDS RZ, [RZ] ;  /* 0x00000000fffff984 */ /* 0x000fe20000000800 */
[----:B------:R-:W-:Y:S04]  /*0c60*/  LDGSTS.E.BYPASS.128 [R10+0x1000], desc[UR14][R12.64+0x100] ;  /* 0x010001000c0a7fae */ /* 0x000fe8000b901c4e */
[----:B------:R-:W-:Y:S01]  /*0c70*/  IMAD.SHL.U32 R11, R11, 0x8, RZ ;  /* 0x000000080b0b7824 */ /* 0x000fe200078e00ff */
[----:B------:R-:W-:Y:S04]  /*0c80*/  LDGSTS.E.BYPASS.128 [R9+0x1000], desc[UR14][R12.64+0x100] ;  /* 0x010001000c097fae */ /* 0x000fe8000b901c4e */
[----:B------:R-:W-:Y:S01]  /*0c90*/  LOP3.LUT R38, R46, R11, RZ, 0xfc, !PT ;  /* 0x0000000b2e267212 */ /* 0x000fe200078efcff */
[----:B------:R-:W-:Y:S03]  /*0ca0*/  LDGSTS.E.BYPASS.128 [R4+0x1000], desc[UR14][R12.64+0x100] ;  /* 0x010001000c047fae */ /* 0x000fe6000b901c4e */
[----:B------:R-:W-:Y:S01]  /*0cb0*/  LEA R38, R38, UR10, 0x1 ;  /* 0x0000000a26267c11 */ /* 0x000fe2000f8e08ff */
[----:B------:R-:W-:Y:S04]  /*0cc0*/  LDGSTS.E.BYPASS.128 [R3+0x1000], desc[UR14][R12.64+0x100] ;  /* 0x010001000c037fae */ /* 0x000fe8000b901c4e */
[----:B------:R-:W0:Y:S04]  /*0cd0*/  LDGDEPBAR ;  /* 0x00000000000079af */ /* 0x000e280000000000 */
[----:B------:R-:W-:Y:S04]  /*0ce0*/  LDGSTS.E.BYPASS.128 [R10+0x6000], desc[UR14][R62.64+0x100] ;  /* 0x060001003e0a7fae */ /* 0x000fe8000b901c4e */
[----:B------:R-:W-:Y:S04]  /*0cf0*/  LDGSTS.E.BYPASS.128 [R9+0x6000], desc[UR14][R60.64+0x100] ;  /* 0x060001003c097fae */ /* 0x000fe8000b901c4e */
[----:B------:R-:W-:Y:S04]  /*0d00*/  LDGSTS.E.BYPASS.128 [R4+0x6000], desc[UR14][R58.64+0x100] ;  /* 0x060001003a047fae */ /* 0x000fe8000b901c4e */
[----:B------:R-:W-:Y:S04]  /*0d10*/  LDGSTS.E.BYPASS.128 [R3+0x6000], desc[UR14][R56.64+0x100] ;  /* 0x0600010038037fae */ /* 0x000fe8000b901c4e */
[----:B------:R-:W-:Y:S04]  /*0d20*/  LDGSTS.E.BYPASS.128 [R8+0x6000], desc[UR14][R54.64+0x100] ;  /* 0x0600010036087fae */ /* 0x000fe8000b901c4e */
[----:B------:R-:W-:Y:S04]  /*0d30*/  LDGSTS.E.BYPASS.128 [R7+0x6000], desc[UR14][R52.64+0x100] ;  /* 0x0600010034077fae */ /* 0x000fe8000b901c4e */
[----:B------:R-:W-:Y:S04]  /*0d40*/  LDGSTS.E.BYPASS.128 [R6+0x6000], desc[UR14][R34.64+0x100] ;  /* 0x0600010022067fae */ /* 0x000fe8000b901c4e */
[----:B------:R-:W-:Y:S04]  /*0d50*/  LDGSTS.E.BYPASS.128 [R5+0x6000], desc[UR14][R32.64+0x100] ;  /* 0x0600010020057fae */ /* 0x000fe8000b901c4e */
[----:B------:R-:W0:Y:S01]  /*0d60*/  LDGDEPBAR ;  /* 0x00000000000079af */ /* 0x000e220000000000 */
[----:B------:R-:W-:Y:S06]  /*0d70*/  BAR.SYNC.DEFER_BLOCKING 0x0 ;  /* 0x0000000000007b1d */ /* 0x000fec0000010000 */
[----:B------:R-:W-:Y:S01]  /*0d80*/  @!PT LDS RZ, [RZ] ;  /* 0x00000000fffff984 */ /* 0x000fe20000000800 */
[----:B------:R-:W-:Y:S01]  /*0d90*/  @!PT LDS RZ, [RZ] ;  /* 0x00000000fffff984 */ /* 0x000fe20000000800 */
[----:B------:R-:W-:Y:S01]  /*0da0*/  @!PT LDS RZ, [RZ] ;  /* 0x00000000fffff984 */ /* 0x000fe20000000800 */
[----:B------:R-:W-:Y:S04]  /*0db0*/  LDGSTS.E.BYPASS.128 [R10+0x2000], desc[UR14][R12.64+0x200] ;  /* 0x020002000c0a7fae */ /* 0x000fe8000b901c4e */
[----:B------:R-:W-:Y:S04]  /*0dc0*/  LDGSTS.E.BYPASS.128 [R9+0x2000], desc[UR14][R12.64+0x200] ;  /* 0x020002000c097fae */ /* 0x000fe8000b901c4e */
[----:B------:R-:W-:Y:S04]  /*0dd0*/  LDGSTS.E.BYPASS.128 [R4+0x2000], desc[UR14][R12.64+0x200] ;  /* 0x020002000c047fae */ /* 0x000fe8000b901c4e */
        /* <DEDUP_REMOVED lines=18> */
[----:B------:R2:W-:Y:S04]  /*0f00*/  LDGSTS.E.BYPASS.128 [R3+0x3000], desc[UR14][R12.64+0x300] ;  /* 0x030003000c037fae */ /* 0x0005e8000b901c4e */
[----:B------:R-:W0:Y:S04]  /*0f10*/  LDGDEPBAR ;  /* 0x00000000000079af */ /* 0x000e280000000000 */
[----:B------:R-:W-:Y:S04]  /*0f20*/  LDGSTS.E.BYPASS.128 [R10+0xa000], desc[UR14][R62.64+0x300] ;  /* 0x0a0003003e0a7fae */ /* 0x000fe8000b901c4e */
[----:B------:R-:W-:Y:S01]  /*0f30*/  LDGSTS.E.BYPASS.128 [R9+0xa000], desc[UR14][R60.64+0x300] ;  /* 0x0a0003003c097fae */ /* 0x000fe2000b901c4e */
[----:B--2---:R-:W-:-:S02]  /*0f40*/  LOP3.LUT R12, R51, 0x7, R0, 0x78, !PT ;  /* 0x00000007330c7812 */ /* 0x004fc400078e7800 */
[----:B------:R-:W-:Y:S01]  /*0f50*/  LOP3.LUT R13, R51, 0x2, RZ, 0xfc, !PT ;  /* 0x00000002330d7812 */ /* 0x000fe200078efcff */
[----:B------:R-:W-:Y:S02]  /*0f60*/  LDGSTS.E.BYPASS.128 [R4+0xa000], desc[UR14][R58.64+0x300] ;  /* 0x0a0003003a047fae */ /* 0x000fe4000b901c4e */
[----:B------:R-:W-:Y:S01]  /*0f70*/  IMAD.SHL.U32 R12, R12, 0x8, RZ ;  /* 0x000000080c0c7824 */ /* 0x000fe200078e00ff */
[----:B------:R-:W-:Y:S01]  /*0f80*/  LOP3.LUT R13, R13, 0x7, R0, 0x78, !PT ;  /* 0x000000070d0d7812 */ /* 0x000fe200078e7800 */
[----:B------:R-:W-:Y:S03]  /*0f90*/  LDGSTS.E.BYPASS.128 [R3+0xa000], desc[UR14][R56.64+0x300] ;  /* 0x0a00030038037fae */ /* 0x000fe6000b901c4e */
[----:B------:R-:W-:Y:S01]  /*0fa0*/  LOP3.LUT R12, R41, R12, RZ, 0xfc, !PT ;  /* 0x0000000c290c7212 */ /* 0x000fe200078efcff */
[----:B------:R-:W-:Y:S03]  /*0fb0*/  LDGSTS.E.BYPASS.128 [R8+0xa000], desc[UR14][R54.64+0x300] ;  /* 0x0a00030036087fae */ /* 0x000fe6000b901c4e */
[----:B------:R-:W-:Y:S01]  /*0fc0*/  LEA R45, R12, UR10, 0x1 ;  /* 0x0000000a0c2d7c11 */ /* 0x000fe2000f8e08ff */
[----:B------:R-:W-:Y:S01]  /*0fd0*/  LDGSTS.E.BYPASS.128 [R7+0xa000], desc[UR14][R52.64+0x300] ;  /* 0x0a00030034077fae */ /* 0x000fe2000b901c4e */
[----:B------:R-:W-:-:S03]  /*0fe0*/  IMAD.SHL.U32 R12, R13, 0x8, RZ ;  /* 0x000000080d0c7824 */ /* 0x000fc600078e00ff */
[----:B------:R-:W-:Y:S02]  /*0ff0*/  LDGSTS.E.BYPASS.128 [R6+0xa000], desc[UR14][R34.64+0x300] ;  /* 0x0a00030022067fae */ /* 0x000fe4000b901c4e */
[----:B------:R-:W-:Y:S02]  /*1000*/  LOP3.LUT R12, R41, R12, RZ, 0xfc, !PT ;  /* 0x0000000c290c7212 */ /* 0x000fe400078efcff */
[----:B------:R-:W-:Y:S02]  /*1010*/  LDGSTS.E.BYPASS.128 [R5+0xa000], desc[UR14][R32.64+0x300] ;  /* 0x0a00030020057fae */ /* 0x000fe4000b901c4e */
[----:B------:R-:W-:Y:S02]  /*1020*/  LEA R36, R12, UR10, 0x1 ;  /* 0x0000000a0c247c11 */ /* 0x000fe4000f8e08ff */
[----:B------:R-:W0:Y:S01]  /*1030*/  LDGDEPBAR ;  /* 0x00000000000079af */ /* 0x000e220000000000 */
[----:B------:R-:W-:-:S04]  /*1040*/  DEPBAR.LE SB0, 0x6 ;  /* 0x000081800000791a */ /* 0x000fc80000000000 */
[----:B------:R-:W-:Y:S06]  /*1050*/  BAR.SYNC.DEFER_BLOCKING 0x0 ;  /* 0x0000000000007b1d */ /* 0x000fec0000010000 */
[----:B------:R-:W-:Y:S04]  /*1060*/  LDSM.16.M88.4 R24, [R50] ;  /* 0x000000003218783b */ /* 0x000fe80000000200 */
[----:B------:R-:W2:Y:S04]  /*1070*/  LDSM.16.M88.4 R28, [R45+0x4000] ;  /* 0x004000002d1c783b */ /* 0x000ea80000000200 */
[----:B------:R-:W-:Y:S04]  /*1080*/  LDSM.16.M88.4 R12, [R39] ;  /* 0x00000000270c783b */ /* 0x000fe80000000200 */
[----:B------:R-:W3:Y:S01]  /*1090*/  LDSM.16.M88.4 R16, [R36+0x4000] ;  /* 0x004000002410783b */ /* 0x000ee20000000200 */
[----:B-12---:R-:W-:Y:S06]  /*10a0*/  HMMA.16816.F32.BF16 R20, R24, R28, RZ ;  /* 0x0000001c1814723c */ /* 0x006fec00000418ff */
[----:B------:R-:W-:Y:S01]  /*10b0*/  HMMA.16816.F32.BF16 R24, R24, R30, RZ ;  /* 0x0000001e1818723c */ /* 0x000fe200000418ff */
[----:B------:R-:W-:-:S04]  /*10c0*/  LOP3.LUT R29, R51, 0x4, RZ, 0xfc, !PT ;  /* 0x00000004331d7812 */ /* 0x000fc800078efcff */
[----:B------:R-:W-:-:S05]  /*10d0*/  LOP3.LUT R29, R29, 0x7, R0, 0x78, !PT ;  /* 0x000000071d1d7812 */ /* 0x000fca00078e7800 */
[----:B------:R-:W-:Y:S01]  /*10e0*/  IMAD.SHL.U32 R28, R29, 0x8, RZ ;  /* 0x000000081d1c7824 */ /* 0x000fe200078e00ff */
[----:B------:R-:W-:-:S04]  /*10f0*/  LOP3.LUT R29, R51, 0x6, RZ, 0xfc, !PT ;  /* 0x00000006331d7812 */ /* 0x000fc800078efcff */
[----:B------:R-:W-:Y:S02]  /*1100*/  LOP3.LUT R28, R41, R28, RZ, 0xfc, !PT ;  /* 0x0000001c291c7212 */ /* 0x000fe400078efcff */
[----:B------:R-:W-:Y:S01]  /*1110*/  LOP3.LUT R29, R29, 0x7, R0, 0x78, !PT ;  /* 0x000000071d1d7812 */ /* 0x000fe200078e7800 */
[----:B---3--:R-:W-:Y:S01]  /*1120*/  HMMA.16816.F32.BF16 R20, R12, R16, R20 ;  /* 0x000000100c14723c */ /* 0x008fe20000041814 */
[----:B------:R-:W-:-:S05]  /*1130*/  LEA R11, R28, UR10, 0x1 ;  /* 0x0000000a1c0b7c11 */ /* 0x000fca000f8e08ff */
[----:B------:R-:W-:Y:S01]  /*1140*/  HMMA.16816.F32.BF16 R24, R12, R18, R24 ;  /* 0x000000120c18723c */ /* 0x000fe20000041818 */
[----:B------:R-:W-:Y:S04]  /*1150*/  LDSM.16.M88.4 R12, [R11+0x4000] ;  /* 0x004000000b0c783b */ /* 0x000fe80000000200 */
[----:B------:R-:W1:-:S13]  /*1160*/  LDSM.16.M88.4 R16, [R38] ;  /* 0x000000002610783b */ /* 0x000e5a0000000200 */
[----:B-1----:R-:W-:Y:S06]  /*1170*/  HMMA.16816.F32.BF16 R20, R16, R12, R20 ;  /* 0x0000000c1014723c */ /* 0x002fec0000041814 */
[----:B------:R-:W-:Y:S01]  /*1180*/  HMMA.16816.F32.BF16 R24, R16, R14, R24 ;  /* 0x0000000e1018723c */ /* 0x000fe20000041818 */
[----:B------:R-:W-:Y:S01]  /*1190*/  LOP3.LUT R13, R47, 0x6, RZ, 0xfc, !PT ;  /* 0x000000062f0d7812 */ /* 0x000fe200078efcff */
[----:B------:R-:W-:Y:S02]  /*11a0*/  IMAD.SHL.U32 R12, R29, 0x8, RZ ;  /* 0x000000081d0c7824 */ /* 0x000fe400078e00ff */
[----:B------:R-:W-:Y:S01]  /*11b0*/  IMAD.WIDE.U32 R28, R42, 0x10, R64 ;  /* 0x000000102a1c7825 */ /* 0x000fe200078e0040 */
[----:B------:R-:W-:-:S02]  /*11c0*/  LOP3.LUT R13, R13, 0x7, R0, 0x78, !PT ;  /* 0x000000070d0d7812 */ /* 0x000fc400078e7800 */
[----:B------:R-:W-:Y:S02]  /*11d0*/  LOP3.LUT R12, R41, R12, RZ, 0xfc, !PT ;  /* 0x0000000c290c7212 */ /* 0x000fe400078efcff */
[----:B------:R-:W-:Y:S01]  /*11e0*/  IADD3 R64, P0, R28, 0x1000, RZ ;  /* 0x000010001c407810 */ /* 0x000fe20007f1e0ff */
[----:B------:R-:W-:Y:S01]  /*11f0*/  IMAD.SHL.U32 R13, R13, 0x8, RZ ;  /* 0x000000080d0d7824 */ /* 0x000fe200078e00ff */
[----:B------:R-:W-:-:S03]  /*1200*/  LEA R37, R12, UR10, 0x1 ;  /* 0x0000000a0c257c11 */ /* 0x000fc6000f8e08ff */
[----:B------:R-:W-:Y:S01]  /*1210*/  IMAD.X R65, RZ, RZ, R29, P0 ;  /* 0x000000ffff417224 */ /* 0x000fe200000e061d */
[----:B------:R-:W-:Y:S01]  /*1220*/  LOP3.LUT R13, R46, R13, RZ, 0xfc, !PT ;  /* 0x0000000d2e0d7212 */ /* 0x000fe200078efcff */
[----:B------:R-:W-:Y:S03]  /*1230*/  LDSM.16.M88.4 R16, [R37+0x4000] ;  /* 0x004000002510783b */ /* 0x000fe60000000200 */
[----:B------:R-:W-:-:S05]  /*1240*/  LEA R40, R13, UR10, 0x1 ;  /* 0x0000000a0d287c11 */ /* 0x000fca000f8e08ff */
[----:B------:R-:W1:Y:S02]  /*1250*/  LDSM.16.M88.4 R12, [R40] ;  /* 0x00000000280c783b */ /* 0x000e640000000200 */
[----:B-1----:R-:W-:Y:S06]  /*1260*/  HMMA.16816.F32.BF16 R20, R12, R16, R20 ;  /* 0x000000100c14723c */ /* 0x002fec0000041814 */
[----:B------:R-:W-:Y:S07]  /*1270*/  HMMA.16816.F32.BF16 R24, R12, R18, R24 ;  /* 0x000000120c18723c */ /* 0x000fee0000041818 */
[----:B------:R-:W-:-:S02]  /*1280*/  LOP3.LUT R13, R47, 0x8, RZ, 0xfc, !PT ;  /* 0x000000082f0d7812 */ /* 0x000fc400078efcff */
[----:B------:R-:W-:Y:S02]  /*1290*/  LOP3.LUT R15, R51, 0x8, RZ, 0xfc, !PT ;  /* 0x00000008330f7812 */ /* 0x000fe400078efcff */
[----:B------:R-:W-:Y:S02]  /*12a0*/  LOP3.LUT R13, R13, 0x7, R0, 0x78, !PT ;  /* 0x000000070d0d7812 */ /* 0x000fe400078e7800 */
[----:B------:R-:W-:-:S03]  /*12b0*/  LOP3.LUT R15, R15, 0x7, R0, 0x78, !PT ;  /* 0x000000070f0f7812 */ /* 0x000fc600078e7800 */
[----:B------:R-:W-:Y:S02]  /*12c0*/  IMAD.SHL.U32 R13, R13, 0x8, RZ ;  /* 0x000000080d0d7824 */ /* 0x000fe400078e00ff */
[----:B------:R-:W-:-:S03]  /*12d0*/  IMAD.SHL.U32 R12, R15, 0x8, RZ ;  /* 0x000000080f0c7824 */ /* 0x000fc600078e00ff */
[----:B------:R-:W-:Y:S02]  /*12e0*/  LOP3.LUT R13, R46, R13, RZ, 0xfc, !PT ;  /* 0x0000000d2e0d7212 */ /* 0x000fe400078efcff */
[----:B------:R-:W-:Y:S02]  /*12f0*/  LOP3.LUT R12, R41, R12, RZ, 0xfc, !PT ;  /* 0x0000000c290c7212 */ /* 0x000fe400078efcff */
[----:B------:R-:W-:Y:S02]  /*1300*/  LEA R49, R13, UR10, 0x1 ;  /* 0x0000000a0d317c11 */ /* 0x000fe4000f8e08ff */
[----:B------:R-:W-:-:S03]  /*1310*/  LEA R44, R12, UR10, 0x1 ;  /* 0x0000000a0c2c7c11 */ /* 0x000fc6000f8e08ff */
[----:B------:R-:W-:Y:S04]  /*1320*/  LDSM.16.M88.4 R12, [R49] ;  /* 0x00000000310c783b */ /* 0x000fe80000000200 */
[----:B------:R-:W1:Y:S02]  /*1330*/  LDSM.16.M88.4 R16, [R44+0x4000] ;  /* 0x004000002c10783b */ /* 0x000e640000000200 */
        /* <DEDUP_REMOVED lines=19> */
[----:B------:R-:W-:Y:S02]  /*1470*/  LOP3.LUT R15, R15, 0x7, R0, 0x78, !PT ;  /* 0x000000070f0f7812 */ /* 0x000fe400078e7800 */
[----:B------:R-:W-:Y:S01]  /*1480*/  LOP3.LUT R47, R47, 0xe, RZ, 0xfc, !PT ;  /* 0x0000000e2f2f7812 */ /* 0x000fe200078efcff */
[----:B------:R-:W-:Y:S01]  /*1490*/  IMAD.SHL.U32 R13, R13, 0x8, RZ ;  /* 0x000000080d0d7824 */ /* 0x000fe200078e00ff */
[----:B------:R-:W-:Y:S01]  /*14a0*/  LOP3.LUT R51, R51, 0xe, RZ, 0xfc, !PT ;  /* 0x0000000e33337812 */ /* 0x000fe200078efcff */
[----:B------:R-:W-:Y:S01]  /*14b0*/  IMAD.SHL.U32 R12, R15, 0x8, RZ ;  /* 0x000000080f0c7824 */ /* 0x000fe200078e00ff */
[----:B------:R-:W-:-:S02]  /*14c0*/  LOP3.LUT R47, R47, 0x7, R0, 0x78, !PT ;  /* 0x000000072f2f7812 */ /* 0x000fc400078e7800 */
[----:B------:R-:W-:Y:S02]  /*14d0*/  LOP3.LUT R51, R51, 0x7, R0, 0x78, !PT ;  /* 0x0000000733337812 */ /* 0x000fe400078e7800 */
[----:B------:R-:W-:Y:S01]  /*14e0*/  LOP3.LUT R14, R46, R13, RZ, 0xfc, !PT ;  /* 0x0000000d2e0e7212 */ /* 0x000fe200078efcff */
[----:B------:R-:W-:Y:S01]  /*14f0*/  IMAD.SHL.U32 R13, R47, 0x8, RZ ;  /* 0x000000082f0d7824 */ /* 0x000fe200078e00ff */
[----:B------:R-:W-:Y:S01]  /*1500*/  LOP3.LUT R42, R41, R12, RZ, 0xfc, !PT ;  /* 0x0000000c292a7212 */ /* 0x000fe200078efcff */
[----:B------:R-:W-:Y:S01]  /*1510*/  IMAD.SHL.U32 R12, R51, 0x8, RZ ;  /* 0x00000008330c7824 */ /* 0x000fe200078e00ff */
[----:B------:R-:W-:Y:S02]  /*1520*/  LEA R47, R14, UR10, 0x1 ;  /* 0x0000000a0e2f7c11 */ /* 0x000fe4000f8e08ff */
[----:B------:R-:W-:Y:S02]  /*1530*/  LEA R42, R42, UR10, 0x1 ;  /* 0x0000000a2a2a7c11 */ /* 0x000fe4000f8e08ff */
[----:B------:R-:W-:-:S02]  /*1540*/  LOP3.LUT R46, R46, R13, RZ, 0xfc, !PT ;  /* 0x0000000d2e2e7212 */ /* 0x000fc400078efcff */
[----:B------:R-:W-:Y:S01]  /*1550*/  LOP3.LUT R41, R41, R12, RZ, 0xfc, !PT ;  /* 0x0000000c29297212 */ /* 0x000fe200078efcff */
[----:B------:R-:W-:Y:S01]  /*1560*/  LDSM.16.M88.4 R16, [R42+0x4000] ;  /* 0x004000002a10783b */ /* 0x000fe20000000200 */
[----:B------:R-:W-:Y:S02]  /*1570*/  LEA R46, R46, UR10, 0x1 ;  /* 0x0000000a2e2e7c11 */ /* 0x000fe4000f8e08ff */
[----:B------:R-:W-:Y:S01]  /*1580*/  LEA R41, R41, UR10, 0x1 ;  /* 0x0000000a29297c11 */ /* 0x000fe2000f8e08ff */
[----:B------:R-:W1:Y:S02]  /*1590*/  LDSM.16.M88.4 R12, [R47] ;  /* 0x000000002f0c783b */ /* 0x000e640000000200 */
[----:B-1----:R-:W-:Y:S06]  /*15a0*/  HMMA.16816.F32.BF16 R20, R12, R16, R20 ;  /* 0x000000100c14723c */ /* 0x002fec0000041814 */
[----:B------:R-:W-:Y:S01]  /*15b0*/  HMMA.16816.F32.BF16 R24, R12, R18, R24 ;  /* 0x000000120c18723c */ /* 0x000fe20000041818 */
[----:B------:R-:W-:Y:S04]  /*15c0*/  LDSM.16.M88.4 R12, [R46] ;  /* 0x000000002e0c783b */ /* 0x000fe80000000200 */
[----:B------:R-:W1:Y:S01]  /*15d0*/  LDSM.16.M88.4 R16, [R41+0x4000] ;  /* 0x004000002910783b */ /* 0x000e620000000200 */
[----:B------:R-:W-:Y:S06]  /*15e0*/  BAR.SYNC.DEFER_BLOCKING 0x0 ;  /* 0x0000000000007b1d */ /* 0x000fec0000010000 */
[----:B------:R-:W-:Y:S01]  /*15f0*/  @!PT LDS RZ, [RZ] ;  /* 0x00000000fffff984 */ /* 0x000fe20000000800 */
[----:B------:R-:W-:Y:S01]  /*1600*/  @!PT LDS RZ, [RZ] ;  /* 0x00000000fffff984 */ /* 0x000fe20000000800 */
[----:B------:R-:W-:Y:S01]  /*1610*/  @!PT LDS RZ, [RZ] ;  /* 0x00000000fffff984 */ /* 0x000fe20000000800 */
[----:B------:R-:W-:Y:S04]  /*1620*/  LDGSTS.E.BYPASS.128 [R10], desc[UR14][R28.64+0x400] ;  /* 0x000004001c0a7fae */ /* 0x000fe8000b901c4e */
[----:B------:R-:W-:Y:S04]  /*1630*/  LDGSTS.E.BYPASS.128 [R9], desc[UR14][R28.64+0x400] ;  /* 0x000004001c097fae */ /* 0x000fe8000b901c4e */
[----:B------:R-:W-:Y:S04]  /*1640*/  LDGSTS.E.BYPASS.128 [R4], desc[UR14][R28.64+0x400] ;  /* 0x000004001c047fae */ /* 0x000fe8000b901c4e */
[----:B------:R-:W-:Y:S01]  /*1650*/  LDGSTS.E.BYPASS.128 [R3], desc[UR14][R28.64+0x400] ;  /* 0x000004001c037fae */ /* 0x000fe2000b901c4e */
[----:B-1----:R-:W-:Y:S03]  /*1660*/  HMMA.16816.F32.BF16 R20, R12, R16, R20 ;  /* 0x000000100c14723c */ /* 0x002fe60000041814 */
[----:B------:R-:W0:Y:S03]  /*1670*/  LDGDEPBAR ;  /* 0x00000000000079af */ /* 0x000e260000000000 */
[----:B------:R-:W-:Y:S01]  /*1680*/  HMMA.16816.F32.BF16 R24, R12, R18, R24 ;  /* 0x000000120c18723c */ /* 0x000fe20000041818 */
        /* <DEDUP_REMOVED lines=9> */
[----:B------:R-:W-:-:S04]  /*1720*/  DEPBAR.LE SB0, 0x6 ;  /* 0x000081800000791a */ /* 0x000fc80000000000 */
[----:B------:R-:W-:Y:S06]  /*1730*/  BAR.SYNC.DEFER_BLOCKING 0x0 ;  /* 0x0000000000007b1d */ /* 0x000fec0000010000 */
[----:B------:R-:W-:Y:S04]  /*1740*/  LDSM.16.M88.4 R12, [R50+0x1000] ;  /* 0x00100000320c783b */ /* 0x000fe80000000200 */
[----:B------:R-:W1:Y:S02]  /*1750*/  LDSM.16.M88.4 R16, [R45+0x6000] ;  /* 0x006000002d10783b */ /* 0x000e640000000200 */
[----:B-1----:R-:W-:Y:S06]  /*1760*/  HMMA.16816.F32.BF16 R20, R12, R16, R20 ;  /* 0x000000100c14723c */ /* 0x002fec0000041814 */
[----:B------:R-:W-:Y:S01]  /*1770*/  HMMA.16816.F32.BF16 R24, R12, R18, R24 ;  /* 0x000000120c18723c */ /* 0x000fe20000041818 */
[----:B------:R-:W-:Y:S04]  /*1780*/  LDSM.16.M88.4 R12, [R39+0x1000] ;  /* 0x00100000270c783b */ /* 0x000fe80000000200 */
[----:B------:R-:W1:-:S13]  /*1790*/  LDSM.16.M88.4 R16, [R36+0x6000] ;  /* 0x006000002410783b */ /* 0x000e5a0000000200 */
        /* <DEDUP_REMOVED lines=23> */
[----:B------:R-:W1:Y:S01]  /*1910*/  LDSM.16.M88.4 R16, [R41+0x6000] ;  /* 0x006000002910783b */ /* 0x000e620000000200 */
[----:B------:R-:W-:Y:S06]  /*1920*/  BAR.SYNC.DEFER_BLOCKING 0x0 ;  /* 0x0000000000007b1d */ /* 0x000fec0000010000 */
[----:B------:R-:W-:Y:S01]  /*1930*/  @!PT LDS RZ, [RZ] ;  /* 0x00000000fffff984 */ /* 0x000fe20000000800 */
[----:B------:R-:W-:Y:S01]  /*1940*/  @!PT LDS RZ, [RZ] ;  /* 0x00000000fffff984 */ /* 0x000fe20000000800 */
[----:B------:R-:W-:Y:S01]  /*1950*/  @!PT LDS RZ, [RZ] ;  /* 0x00000000fffff984 */ /* 0x000fe20000000800 */
[----:B------:R-:W-:Y:S04]  /*1960*/  LDGSTS.E.BYPASS.128 [R10+0x1000], desc[UR14][R28.64+0x500] ;  /* 0x010005001c0a7fae */ /* 0x000fe8000b901c4e */
[----:B------:R-:W-:Y:S04]  /*1970*/  LDGSTS.E.BYPASS.128 [R9+0x1000], desc[UR14][R28.64+0x500] ;  /* 0x010005001c097fae */ /* 0x000fe8000b901c4e */
[----:B------:R-:W-:Y:S04]  /*1980*/  LDGSTS.E.BYPASS.128 [R4+0x1000], desc[UR14][R28.64+0x500] ;  /* 0x010005001c047fae */ /* 0x000fe8000b901c4e */
[----:B------:R-:W-:Y:S01]  /*1990*/  LDGSTS.E.BYPASS.128 [R3+0x1000], desc[UR14][R28.64+0x500] ;  /* 0x010005001c037fae */ /* 0x000fe2000b901c4e */
        /* <DEDUP_REMOVED lines=48> */
[----:B------:R-:W-:Y:S04]  /*1ca0*/  LDGSTS.E.BYPASS.128 [R10+0x2000], desc[UR14][R28.64+0x600], !PT ;  /* 0x020006001c0a7fae */ /* 0x000fe8000f901c4e */
[----:B------:R-:W-:Y:S04]  /*1cb0*/  LDGSTS.E.BYPASS.128 [R9+0x2000], desc[UR14][R28.64+0x600], !PT ;  /* 0x020006001c097fae */ /* 0x000fe8000f901c4e */
[----:B------:R-:W-:Y:S04]  /*1cc0*/  LDGSTS.E.BYPASS.128 [R4+0x2000], desc[UR14][R28.64+0x600], !PT ;  /* 0x020006001c047fae */ /* 0x000fe8000f901c4e */
[----:B------:R-:W-:Y:S01]  /*1cd0*/  LDGSTS.E.BYPASS.128 [R3+0x2000], desc[UR14][R28.64+0x600], !PT ;  /* 0x020006001c037fae */ /* 0x000fe2000f901c4e */
[----:B-1----:R-:W-:Y:S03]  /*1ce0*/  HMMA.16816.F32.BF16 R20, R12, R16, R20 ;  /* 0x000000100c14723c */ /* 0x002fe60000041814 */
[----:B------:R-:W0:Y:S03]  /*1cf0*/  LDGDEPBAR ;  /* 0x00000000000079af */ /* 0x000e260000000000 */
[----:B------:R-:W-:Y:S01]  /*1d00*/  HMMA.16816.F32.BF16 R24, R12, R18, R24 ;  /* 0x000000120c18723c */ /* 0x000fe20000041818 */
[----:B------:R-:W-:Y:S04]  /*1d10*/  LDGSTS.E.BYPASS.128 [R10+0x8000], desc[UR14][R62.64+0x600], !PT ;  /* 0x080006003e0a7fae */ /* 0x000fe8000f901c4e */
[----:B------:R-:W-:Y:S04]  /*1d20*/  LDGSTS.E.BYPASS.128 [R9+0x8000], desc[UR14][R60.64+0x600], !PT ;  /* 0x080006003c097fae */ /* 0x000fe8000f901c4e */
[----:B------:R-:W-:Y:S04]  /*1d30*/  LDGSTS.E.BYPASS.128 [R4+0x8000], desc[UR14][R58.64+0x600], !PT ;  /* 0x080006003a047fae */ /* 0x000fe8000f901c4e */
[----:B------:R-:W-:Y:S04]  /*1d40*/  LDGSTS.E.BYPASS.128 [R3+0x8000], desc[UR14][R56.64+0x600], !PT ;  /* 0x0800060038037fae */ /* 0x000fe8000f901c4e */
[----:B------:R-:W-:Y:S04]  /*1d50*/  LDGSTS.E.BYPASS.128 [R8+0x8000], desc[UR14][R54.64+0x600], !PT ;  /* 0x0800060036087fae */ /* 0x000fe8000f901c4e */
[----:B------:R-:W-:Y:S04]  /*1d60*/  LDGSTS.E.BYPASS.128 [R7+0x8000], desc[UR14][R52.64+0x600], !PT ;  /* 0x0800060034077fae */ /* 0x000fe8000f901c4e */
[----:B------:R-:W-:Y:S04]  /*1d70*/  LDGSTS.E.BYPASS.128 [R6+0x8000], desc[UR14][R34.64+0x600], !PT ;  /* 0x0800060022067fae */ /* 0x000fe8000f901c4e */
[----:B------:R-:W-:Y:S04]  /*1d80*/  LDGSTS.E.BYPASS.128 [R5+0x8000], desc[UR14][R32.64+0x600], !PT ;  /* 0x0800060020057fae */ /* 0x000fe8000f901c4e */
        /* <DEDUP_REMOVED lines=44> */
[----:B------:R1:W-:Y:S04]  /*2050*/  LDGSTS.E.BYPASS.128 [R10+0xa000], desc[UR14][R62.64+0x700], !PT ;  /* 0x0a0007003e0a7fae */ /* 0x0003e8000f901c4e */
[----:B------:R2:W-:Y:S04]  /*2060*/  LDGSTS.E.BYPASS.128 [R9+0xa000], desc[UR14][R60.64+0x700], !PT ;  /* 0x0a0007003c097fae */ /* 0x0005e8000f901c4e */
[----:B------:R3:W-:Y:S04]  /*2070*/  LDGSTS.E.BYPASS.128 [R4+0xa000], desc[UR14][R58.64+0x700], !PT ;  /* 0x0a0007003a047fae */ /* 0x0007e8000f901c4e */
[----:B------:R4:W-:Y:S01]  /*2080*/  LDGSTS.E.BYPASS.128 [R3+0xa000], desc[UR14][R56.64+0x700], !PT ;  /* 0x0a00070038037fae */ /* 0x0009e2000f901c4e */
[----:B-1----:R-:W-:-:S03]  /*2090*/  IADD3 R62, P1, R62, 0x1000, RZ ;  /* 0x000010003e3e7810 */ /* 0x002fc60007f3e0ff */
[----:B------:R1:W-:Y:S01]  /*20a0*/  LDGSTS.E.BYPASS.128 [R8+0xa000], desc[UR14][R54.64+0x700], !PT ;  /* 0x0a00070036087fae */ /* 0x0003e2000f901c4e */
[----:B--2---:R-:W-:Y:S01]  /*20b0*/  IADD3 R60, P2, R60, 0x1000, RZ ;  /* 0x000010003c3c7810 */ /* 0x004fe20007f5e0ff */
[----:B------:R-:W-:Y:S02]  /*20c0*/  IMAD.X R63, RZ, RZ, R63, P1 ;  /* 0x000000ffff3f7224 */ /* 0x000fe400008e063f */
[----:B------:R2:W-:Y:S01]  /*20d0*/  LDGSTS.E.BYPASS.128 [R7+0xa000], desc[UR14][R52.64+0x700], !PT ;  /* 0x0a00070034077fae */ /* 0x0005e2000f901c4e */
[----:B---3--:R-:W-:Y:S01]  /*20e0*/  IADD3 R58, P0, R58, 0x1000, RZ ;  /* 0x000010003a3a7810 */ /* 0x008fe20007f1e0ff */
[----:B------:R-:W-:Y:S02]  /*20f0*/  IMAD.X R61, RZ, RZ, R61, P2 ;  /* 0x000000ffff3d7224 */ /* 0x000fe400010e063d */
[----:B------:R-:W-:Y:S01]  /*2100*/  LDGSTS.E.BYPASS.128 [R6+0xa000], desc[UR14][R34.64+0x700], !PT ;  /* 0x0a00070022067fae */ /* 0x000fe2000f901c4e */
[----:B----4-:R-:W-:Y:S01]  /*2110*/  IADD3 R56, P1, R56, 0x1000, RZ ;  /* 0x0000100038387810 */ /* 0x010fe20007f3e0ff */
[----:B------:R-:W-:-:S02]  /*2120*/  IMAD.X R59, RZ, RZ, R59, P0 ;  /* 0x000000ffff3b7224 */ /* 0x000fc400000e063b */
[----:B------:R3:W-:Y:S01]  /*2130*/  LDGSTS.E.BYPASS.128 [R5+0xa000], desc[UR14][R32.64+0x700], !PT ;  /* 0x0a00070020057fae */ /* 0x0007e2000f901c4e */
[----:B-1----:R-:W-:Y:S01]  /*2140*/  IADD3 R54, P2, R54, 0x1000, RZ ;  /* 0x0000100036367810 */ /* 0x002fe20007f5e0ff */
[----:B------:R-:W-:Y:S01]  /*2150*/  IMAD.X R57, RZ, RZ, R57, P1 ;  /* 0x000000ffff397224 */ /* 0x000fe200008e0639 */
[----:B------:R-:W-:Y:S01]  /*2160*/  IADD3 R66, P1, R34, 0x1000, RZ ;  /* 0x0000100022427810 */ /* 0x000fe20007f3e0ff */
[----:B------:R-:W0:Y:S01]  /*2170*/  LDGDEPBAR ;  /* 0x00000000000079af */ /* 0x000e220000000000 */
[----:B--2---:R-:W-:Y:S01]  /*2180*/  IADD3 R52, P0, R52, 0x1000, RZ ;  /* 0x0000100034347810 */ /* 0x004fe20007f1e0ff */
[----:B------:R-:W-:Y:S01]  /*2190*/  IMAD.X R55, RZ, RZ, R55, P2 ;  /* 0x000000ffff377224 */ /* 0x000fe200010e0637 */
[----:B------:R-:W-:Y:S01]  /*21a0*/  IADD3 R68, P2, R32, 0x1000, RZ ;  /* 0x0000100020447810 */ /* 0x000fe20007f5e0ff */
[----:B------:R-:W-:Y:S02]  /*21b0*/  IMAD.X R67, RZ, RZ, R35, P1 ;  /* 0x000000ffff437224 */ /* 0x000fe400008e0623 */
[----:B------:R-:W-:-:S02]  /*21c0*/  IMAD.X R53, RZ, RZ, R53, P0 ;  /* 0x000000ffff357224 */ /* 0x000fc400000e0635 */
[----:B------:R-:W-:Y:S01]  /*21d0*/  IMAD.X R69, RZ, RZ, R33, P2 ;  /* 0x000000ffff457224 */ /* 0x000fe200010e0621 */
[----:B------:R-:W-:-:S04]  /*21e0*/  DEPBAR.LE SB0, 0x6 ;  /* 0x000081800000791a */ /* 0x000fc80000000000 */
[----:B------:R-:W-:Y:S06]  /*21f0*/  BAR.SYNC.DEFER_BLOCKING 0x0 ;  /* 0x0000000000007b1d */ /* 0x000fec0000010000 */
[----:B------:R-:W-:Y:S04]  /*2200*/  LDSM.16.M88.4 R12, [R50] ;  /* 0x00000000320c783b */ /* 0x000fe80000000200 */
[----:B------:R-:W1:Y:S02]  /*2210*/  LDSM.16.M88.4 R16, [R45+0x4000] ;  /* 0x004000002d10783b */ /* 0x000e640000000200 */
[----:B-1----:R-:W-:Y:S06]  /*2220*/  HMMA.16816.F32.BF16 R20, R12, R16, R20 ;  /* 0x000000100c14723c */ /* 0x002fec0000041814 */
[----:B------:R-:W-:Y:S01]  /*2230*/  HMMA.16816.F32.BF16 R24, R12, R18, R24 ;  /* 0x000000120c18723c */ /* 0x000fe20000041818 */
[----:B------:R-:W-:Y:S04]  /*2240*/  LDSM.16.M88.4 R12, [R39] ;  /* 0x00000000270c783b */ /* 0x000fe80000000200 */
[----:B------:R-:W1:-:S13]  /*2250*/  LDSM.16.M88.4 R16, [R36+0x4000] ;  /* 0x004000002410783b */ /* 0x000e5a0000000200 */
        /* <DEDUP_REMOVED lines=28> */
[----:B------:R-:W-:Y:S04]  /*2420*/  LDGSTS.E.BYPASS.128 [R10], desc[UR14][R64.64+-0x800], !PT ;  /* 0x00000800400a7fae */ /* 0x000fe8000f901c4e */
[----:B------:R-:W-:Y:S04]  /*2430*/  LDGSTS.E.BYPASS.128 [R9], desc[UR14][R64.64+-0x800], !PT ;  /* 0x0000080040097fae */ /* 0x000fe8000f901c4e */
[----:B------:R-:W-:Y:S04]  /*2440*/  LDGSTS.E.BYPASS.128 [R4], desc[UR14][R64.64+-0x800], !PT ;  /* 0x0000080040047fae */ /* 0x000fe8000f901c4e */
[----:B------:R-:W-:Y:S01]  /*2450*/  LDGSTS.E.BYPASS.128 [R3], desc[UR14][R64.64+-0x800], !PT ;  /* 0x0000080040037fae */ /* 0x000fe2000f901c4e */
        /* <DEDUP_REMOVED lines=15> */
[----:B------:R-:W1:Y:S04]  /*2550*/  LDSM.16.M88.4 R16, [R45+0x6000] ;  /* 0x006000002d10783b */ /* 0x000e680000000200 */
[----:B------:R-:W-:Y:S01]  /*2560*/  LDSM.16.M88.4 R28, [R39+0x1000] ;  /* 0x00100000271c783b */ /* 0x000fe20000000200 */
[----:B-1----:R-:W-:Y:S06]  /*2570*/  HMMA.16816.F32.BF16 R20, R12, R16, R20 ;  /* 0x000000100c14723c */ /* 0x002fec0000041814 */
[----:B------:R-:W-:Y:S01]  /*2580*/  HMMA.16816.F32.BF16 R24, R12, R18, R24 ;  /* 0x000000120c18723c */ /* 0x000fe20000041818 */
[----:B------:R-:W1:Y:S04]  /*2590*/  LDSM.16.M88.4 R12, [R36+0x6000] ;  /* 0x00600000240c783b */ /* 0x000e680000000200 */
[----:B------:R2:W-:Y:S02]  /*25a0*/  LDSM.16.M88.4 R16, [R11+0x6000] ;  /* 0x006000000b10783b */ /* 0x0005e40000000200 */
[----:B--2---:R-:W-:-:S04]  /*25b0*/  IABS R11, UR13 ;  /* 0x0000000d000b7c13 */ /* 0x004fc80008000000 */
[----:B------:R-:W-:Y:S02]  /*25c0*/  R2UR UR12, R11 ;  /* 0x000000000b0c72ca */ /* 0x000fe400000e0000 */
[----:B------:R-:W-:-:S11]  /*25d0*/  LOP3.LUT R11, R0, 0x3, RZ, 0xc0, !PT ;  /* 0x00000003000b7812 */ /* 0x000fd600078ec0ff */
[----:B------:R-:W-:-:S04]  /*25e0*/  UIMAD.WIDE.U32 UR4, UR9, UR12, URZ ;  /* 0x0000000c090472a5 */ /* 0x000fc8000f8e003f */
[----:B------:R-:W-:-:S04]  /*25f0*/  UIMAD UR5, UR5, UR11, UR12 ;  /* 0x0000000b050572a4 */ /* 0x000fc8000f8e020c */
[----:B------:R-:W-:Y:S01]  /*2600*/  UISETP.GT.U32.AND UP1, UPT, UR16, UR5, UPT ;  /* 0x000000051000728c */ /* 0x000fe2000bf24070 */
[----:B-1----:R-:W-:Y:S06]  /*2610*/  HMMA.16816.F32.BF16 R20, R28, R12, R20 ;  /* 0x0000000c1c14723c */ /* 0x002fec0000041814 */
[----:B------:R-:W-:Y:S01]  /*2620*/  HMMA.16816.F32.BF16 R28, R28, R14, R24 ;  /* 0x0000000e1c1c723c */ /* 0x000fe20000041818 */
[----:B------:R-:W3:Y:S03]  /*2630*/  LDSM.16.M88.4 R12, [R38+0x1000] ;  /* 0x00100000260c783b */ /* 0x000ee60000000200 */
[----:B------:R-:W-:Y:S01]  /*2640*/  @!UP1 UIADD3 UR5, UR5, -UR16, URZ ;  /* 0x8000001005059290 */ /* 0x000fe2000fffe03f */
[----:B------:R-:W-:Y:S03]  /*2650*/  LDSM.16.M88.4 R24, [R37+0x6000] ;  /* 0x006000002518783b */ /* 0x000fe60000000200 */
[----:B------:R-:W-:-:S11]  /*2660*/  UISETP.GT.U32.AND UP1, UPT, UR16, UR5, UPT ;  /* 0x000000051000728c */ /* 0x000fd6000bf24070 */
[----:B------:R-:W-:-:S04]  /*2670*/  @!UP1 UIADD3 UR5, UR5, -UR16, URZ ;  /* 0x8000001005059290 */ /* 0x000fc8000fffe03f */
[----:B------:R-:W-:-:S04]  /*2680*/  @!UP2 UIADD3 UR5, -UR5, URZ, URZ ;  /* 0x0000003f0505a290 */ /* 0x000fc8000fffe13f */
[----:B------:R-:W-:-:S04]  /*2690*/  USEL UR5, UR8, UR5, !UP0 ;  /* 0x0000000508057287 */ /* 0x000fc8000c000000 */
[----:B------:R-:W-:Y:S01]  /*26a0*/  ULEA UR5, UR6, UR5, 0x3 ;  /* 0x0000000506057291 */ /* 0x000fe2000f8e183f */
[----:B---3--:R-:W-:Y:S01]  /*26b0*/  HMMA.16816.F32.BF16 R32, R12, R16, R20 ;  /* 0x000000100c20723c */ /* 0x008fe20000041814 */
[----:B------:R-:W1:Y:S05]  /*26c0*/  LDSM.16.M88.4 R20, [R40+0x1000] ;  /* 0x001000002814783b */ /* 0x000e6a0000000200 */
[----:B------:R-:W-:Y:S01]  /*26d0*/  HMMA.16816.F32.BF16 R28, R12, R18, R28 ;  /* 0x000000120c1c723c */ /* 0x000fe2000004181c */
[----:B------:R-:W-:Y:S04]  /*26e0*/  LDSM.16.M88.4 R16, [R49+0x1000] ;  /* 0x001000003110783b */ /* 0x000fe80000000200 */
[----:B------:R-:W2:-:S13]  /*26f0*/  LDSM.16.M88.4 R12, [R44+0x6000] ;  /* 0x006000002c0c783b */ /* 0x000e9a0000000200 */
[----:B-1----:R-:W-:Y:S06]  /*2700*/  HMMA.16816.F32.BF16 R32, R20, R24, R32 ;  /* 0x000000181420723c */ /* 0x002fec0000041820 */
[----:B------:R-:W-:Y:S01]  /*2710*/  HMMA.16816.F32.BF16 R20, R20, R26, R28 ;  /* 0x0000001a1414723c */ /* 0x000fe2000004181c */
[----:B------:R-:W-:Y:S04]  /*2720*/  LDSM.16.M88.4 R24, [R48+0x1000] ;  /* 0x001000003018783b */ /* 0x000fe80000000200 */
[----:B------:R-:W1:-:S13]  /*2730*/  LDSM.16.M88.4 R28, [R43+0x6000] ;  /* 0x006000002b1c783b */ /* 0x000e5a0000000200 */
[----:B--2---:R-:W-:Y:S06]  /*2740*/  HMMA.16816.F32.BF16 R32, R16, R12, R32 ;  /* 0x0000000c1020723c */ /* 0x004fec0000041820 */
[----:B------:R-:W-:Y:S01]  /*2750*/  HMMA.16816.F32.BF16 R20, R16, R14, R20 ;  /* 0x0000000e1014723c */ /* 0x000fe20000041814 */
[----:B------:R-:W-:Y:S04]  /*2760*/  LDSM.16.M88.4 R16, [R47+0x1000] ;  /* 0x001000002f10783b */ /* 0x000fe80000000200 */
[----:B------:R-:W2:-:S13]  /*2770*/  LDSM.16.M88.4 R12, [R42+0x6000] ;  /* 0x006000002a0c783b */ /* 0x000e9a0000000200 */
[----:B-1----:R-:W-:Y:S06]  /*2780*/  HMMA.16816.F32.BF16 R32, R24, R28, R32 ;  /* 0x0000001c1820723c */ /* 0x002fec0000041820 */
[----:B------:R-:W-:Y:S01]  /*2790*/  HMMA.16816.F32.BF16 R28, R24, R30, R20 ;  /* 0x0000001e181c723c */ /* 0x000fe20000041814 */
[----:B------:R-:W-:Y:S04]  /*27a0*/  LDSM.16.M88.4 R20, [R46+0x1000] ;  /* 0x001000002e14783b */ /* 0x000fe80000000200 */
[----:B------:R-:W1:Y:S01]  /*27b0*/  LDSM.16.M88.4 R24, [R41+0x6000] ;  /* 0x006000002918783b */ /* 0x000e620000000200 */
[----:B------:R-:W-:-:S12]  /*27c0*/  BAR.SYNC.DEFER_BLOCKING 0x0 ;  /* 0x0000000000007b1d */ /* 0x000fd80000010000 */
[----:B--2---:R-:W-:Y:S06]  /*27d0*/  HMMA.16816.F32.BF16 R32, R16, R12, R32 ;  /* 0x0000000c1020723c */ /* 0x004fec0000041820 */
[----:B------:R-:W-:Y:S01]  /*27e0*/  HMMA.16816.F32.BF16 R28, R16, R14, R28 ;  /* 0x0000000e101c723c */ /* 0x000fe2000004181c */
[----:B------:R-:W-:Y:S01]  /*27f0*/  IMAD.U32 R13, RZ, RZ, UR7 ;  /* 0x00000007ff0d7e24 */ /* 0x000fe2000f8e00ff */
[----:B------:R-:W-:Y:S01]  /*2800*/  @!PT LDS RZ, [RZ] ;  /* 0x00000000fffff984 */ /* 0x000fe20000000800 */
[----:B------:R-:W-:Y:S01]  /*2810*/  @!PT LDS RZ, [RZ] ;  /* 0x00000000fffff984 */ /* 0x000fe20000000800 */
[----:B------:R-:W-:Y:S01]  /*2820*/  @!PT LDS RZ, [RZ] ;  /* 0x00000000fffff984 */ /* 0x000fe20000000800 */
[----:B------:R-:W-:Y:S04]  /*2830*/  LDGSTS.E.BYPASS.128 [R10+0x1000], desc[UR14][R64.64+-0x700], !PT ;  /* 0x01000900400a7fae */ /* 0x000fe8000f901c4e */
[----:B------:R-:W-:Y:S04]  /*2840*/  LDGSTS.E.BYPASS.128 [R9+0x1000], desc[UR14][R64.64+-0x700], !PT ;  /* 0x0100090040097fae */ /* 0x000fe8000f901c4e */
[----:B------:R-:W-:Y:S04]  /*2850*/  LDGSTS.E.BYPASS.128 [R4+0x1000], desc[UR14][R64.64+-0x700], !PT ;  /* 0x0100090040047fae */ /* 0x000fe8000f901c4e */
[----:B------:R-:W-:Y:S04]  /*2860*/  LDGSTS.E.BYPASS.128 [R3+0x1000], desc[UR14][R64.64+-0x700], !PT ;  /* 0x0100090040037fae */ /* 0x000fe8000f901c4e */
[----:B-1----:R-:W-:Y:S01]  /*2870*/  HMMA.16816.F32.BF16 R32, R20, R24, R32 ;  /* 0x000000181420723c */ /* 0x002fe20000041820 */
[----:B------:R-:W0:Y:S05]  /*2880*/  LDGDEPBAR ;  /* 0x00000000000079af */ /* 0x000e2a0000000000 */
[----:B------:R-:W-:Y:S01]  /*2890*/  HMMA.16816.F32.BF16 R28, R20, R26, R28 ;  /* 0x0000001a141c723c */ /* 0x000fe2000004181c */
[----:B------:R1:W-:Y:S04]  /*28a0*/  LDGSTS.E.BYPASS.128 [R10+0x6000], desc[UR14][R62.64+-0x700], !PT ;  /* 0x060009003e0a7fae */ /* 0x0003e8000f901c4e */
[----:B------:R2:W-:Y:S04]  /*28b0*/  LDGSTS.E.BYPASS.128 [R9+0x6000], desc[UR14][R60.64+-0x700], !PT ;  /* 0x060009003c097fae */ /* 0x0005e8000f901c4e */
[----:B------:R3:W-:Y:S04]  /*28c0*/  LDGSTS.E.BYPASS.128 [R4+0x6000], desc[UR14][R58.64+-0x700], !PT ;  /* 0x060009003a047fae */ /* 0x0007e8000f901c4e */
[----:B------:R4:W-:Y:S01]  /*28d0*/  LDGSTS.E.BYPASS.128 [R3+0x6000], desc[UR14][R56.64+-0x700], !PT ;  /* 0x0600090038037fae */ /* 0x0009e2000f901c4e */
[----:B-1----:R-:W-:-:S03]  /*28e0*/  IMAD.SHL.U32 R10, R0, 0x8, RZ ;  /* 0x00000008000a7824 */ /* 0x002fc600078e00ff */
[----:B------:R1:W-:Y:S01]  /*28f0*/  LDGSTS.E.BYPASS.128 [R8+0x6000], desc[UR14][R54.64+-0x700], !PT ;  /* 0x0600090036087fae */ /* 0x0003e2000f901c4e */
[----:B--2---:R-:W-:Y:S02]  /*2900*/  LOP3.LUT R9, R0, 0x1f, RZ, 0xc0, !PT ;  /* 0x0000001f00097812 */ /* 0x004fe400078ec0ff */
[C---:B------:R-:W-:Y:S01]  /*2910*/  LOP3.LUT R0, R2.reuse, 0x8, RZ, 0xc0, !PT ;  /* 0x0000000802007812 */ /* 0x040fe200078ec0ff */
[----:B------:R2:W-:Y:S01]  /*2920*/  LDGSTS.E.BYPASS.128 [R7+0x6000], desc[UR14][R52.64+-0x700], !PT ;  /* 0x0600090034077fae */ /* 0x0005e2000f901c4e */
[----:B---3--:R-:W-:-:S03]  /*2930*/  LOP3.LUT R4, R2, 0xf, RZ, 0xc0, !PT ;  /* 0x0000000f02047812 */ /* 0x008fc600078ec0ff */
[----:B------:R3:W-:Y:S01]  /*2940*/  LDGSTS.E.BYPASS.128 [R6+0x6000], desc[UR14][R66.64+-0x700], !PT ;  /* 0x0600090042067fae */ /* 0x0007e2000f901c4e */
[----:B----4-:R-:W-:Y:S01]  /*2950*/  SHF.R.U32.HI R3, RZ, 0x2, R9 ;  /* 0x00000002ff037819 */ /* 0x010fe20000011609 */
[----:B------:R-:W-:Y:S02]  /*2960*/  IMAD R0, R11, 0x2, R0 ;  /* 0x000000020b007824 */ /* 0x000fe400078e0200 */
[----:B------:R4:W-:Y:S01]  /*2970*/  LDGSTS.E.BYPASS.128 [R5+0x6000], desc[UR14][R68.64+-0x700], !PT ;  /* 0x0600090044057fae */ /* 0x0009e2000f901c4e */
[----:B-1----:R-:W1:Y:S03]  /*2980*/  LDC.64 R8, c[0x0][0x220] ;  /* 0x00008800ff087b82 */ /* 0x002e660000000a00 */
[----:B------:R-:W0:Y:S01]  /*2990*/  LDGDEPBAR ;  /* 0x00000000000079af */ /* 0x000e220000000000 */
[----:B--2---:R-:W-:Y:S01]  /*29a0*/  IMAD.U32 R7, RZ, RZ, UR5 ;  /* 0x00000005ff077e24 */ /* 0x004fe2000f8e00ff */
[----:B---3--:R-:W-:-:S03]  /*29b0*/  LOP3.LUT R6, R13, 0x18, R10, 0xf8, !PT ;  /* 0x000000180d067812 */ /* 0x008fc600078ef80a */
[----:B----4-:R-:W-:Y:S02]  /*29c0*/  IMAD R5, R7, 0x10, R4 ;  /* 0x0000001007057824 */ /* 0x010fe400078e0204 */
[----:B------:R-:W-:Y:S02]  /*29d0*/  IMAD R4, R3, 0x28, R0 ;  /* 0x0000002803047824 */ /* 0x000fe400078e0200 */
[C---:B------:R-:W-:Y:S01]  /*29e0*/  IMAD R0, R5.reuse, 0xc00, R6 ;  /* 0x00000c0005007824 */ /* 0x040fe200078e0206 */
[----:B------:R-:W-:Y:S02]  /*29f0*/  ISETP.GE.AND P0, PT, R5, 0x1, PT ;  /* 0x000000010500780c */ /* 0x000fe40003f06270 */
[----:B------:R-:W-:Y:S02]  /*2a00*/  LEA R18, R4, UR10, 0x2 ;  /* 0x0000000a04127c11 */ /* 0x000fe4000f8e10ff */
[----:B------:R-:W-:Y:S02]  /*2a10*/  CS2R R4, SRZ ;  /* 0x0000000000047805 */ /* 0x000fe4000001ff00 */
[----:B------:R-:W-:-:S02]  /*2a20*/  ISETP.LT.AND P0, PT, R6, 0xc00, !P0 ;  /* 0x00000c000600780c */ /* 0x000fc40004701270 */
[----:B------:R-:W-:Y:S01]  /*2a30*/  CS2R R6, SRZ ;  /* 0x0000000000067805 */ /* 0x000fe2000001ff00 */
[----:B-1----:R-:W-:Y:S01]  /*2a40*/  IMAD.WIDE R16, R0, 0x2, R8 ;  /* 0x0000000200107825 */ /* 0x002fe200078e0208 */
[----:B------:R-:W-:-:S04]  /*2a50*/  DEPBAR.LE SB0, 0x6 ;  /* 0x000081800000791a */ /* 0x000fc80000000000 */
[----:B------:R-:W-:Y:S06]  /*2a60*/  BAR.SYNC.DEFER_BLOCKING 0x0 ;  /* 0x0000000000007b1d */ /* 0x000fec0000010000 */
[----:B------:R-:W-:-:S04]  /*2a70*/  DEPBAR.LE SB0, 0x0 ;  /* 0x000080000000791a */ /* 0x000fc80000000000 */
[----:B------:R-:W-:Y:S06]  /*2a80*/  BAR.SYNC.DEFER_BLOCKING 0x0 ;  /* 0x0000000000007b1d */ /* 0x000fec0000010000 */
[----:B------:R-:W-:Y:S04]  /*2a90*/  STS.64 [R18], R32 ;  /* 0x0000002012007388 */ /* 0x000fe80000000a00 */
[----:B------:R-:W-:Y:S04]  /*2aa0*/  STS.64 [R18+0x500], R34 ;  /* 0x0005002212007388 */ /* 0x000fe80000000a00 */
[----:B------:R-:W-:Y:S04]  /*2ab0*/  STS.64 [R18+0x40], R28 ;  /* 0x0000401c12007388 */ /* 0x000fe80000000a00 */
[----:B------:R-:W-:Y:S01]  /*2ac0*/  STS.64 [R18+0x540], R30 ;  /* 0x0005401e12007388 */ /* 0x000fe20000000a00 */
[----:B------:R-:W-:Y:S06]  /*2ad0*/  BAR.SYNC.DEFER_BLOCKING 0x0 ;  /* 0x0000000000007b1d */ /* 0x000fec0000010000 */
[----:B------:R-:W2:Y:S01]  /*2ae0*/  @P0 LDG.E.EL.128 R4, desc[UR14][R16.64] ;  /* 0x0000000e10040981 */ /* 0x000ea2000c2e1d00 */
[----:B------:R-:W-:Y:S01]  /*2af0*/  LOP3.LUT R2, R3, 0x8, R2, 0xf8, !PT ;  /* 0x0000000803027812 */ /* 0x000fe200078ef802 */
[----:B------:R-:W-:-:S04]  /*2b00*/  IMAD.MOV.U32 R23, RZ, RZ, 0x3e800000 ;  /* 0x3e800000ff177424 */ /* 0x000fc800078e00ff */
[----:B------:R-:W-:-:S04]  /*2b10*/  IMAD R2, R2, 0x5, R11 ;  /* 0x0000000502027824 */ /* 0x000fc800078e020b */
[----:B------:R-:W-:-:S05]  /*2b20*/  IMAD.SHL.U32 R2, R2, 0x8, RZ ;  /* 0x0000000802027824 */ /* 0x000fca00078e00ff */
[----:B------:R-:W-:-:S05]  /*2b30*/  LEA R2, R2, UR10, 0x2 ;  /* 0x0000000a02027c11 */ /* 0x000fca000f8e10ff */
[----:B------:R-:W1:Y:S04]  /*2b40*/  LDS.128 R12, [R2] ;  /* 0x00000000020c7984 */ /* 0x000e680000000c00 */
[----:B------:R3:W4:Y:S01]  /*2b50*/  LDS.128 R8, [R2+0x10] ;  /* 0x0000100002087984 */ /* 0x0007220000000c00 */
[C---:B--2---:R-:W-:Y:S01]  /*2b60*/  IMAD.U32 R3, R4.reuse, 0x10000, RZ ;  /* 0x0001000004037824 */ /* 0x044fe200078e00ff */
[----:B------:R-:W-:-:S03]  /*2b70*/  PRMT R4, R4, 0x7632, R4 ;  /* 0x0000763204047816 */ /* 0x000fc60000000004 */
[----:B-1----:R-:W-:Y:S01]  /*2b80*/  FADD R12, R12, R3 ;  /* 0x000000030c0c7221 */ /* 0x002fe20000000000 */
[C---:B------:R-:W-:Y:S01]  /*2b90*/  IMAD.U32 R3, R5.reuse, 0x10000, RZ ;  /* 0x0001000005037824 */ /* 0x040fe200078e00ff */
[----:B------:R-:W-:Y:S01]  /*2ba0*/  PRMT R5, R5, 0x7632, R5 ;  /* 0x0000763205057816 */ /* 0x000fe20000000005 */
[----:B------:R-:W-:Y:S02]  /*2bb0*/  IMAD.U32 R4, R4, 0x10000, RZ ;  /* 0x0001000004047824 */ /* 0x000fe400078e00ff */
[----:B------:R-:W-:Y:S01]  /*2bc0*/  FADD R18, RZ, -R12 ;  /* 0x8000000cff127221 */ /* 0x000fe20000000000 */
[----:B------:R-:W-:Y:S01]  /*2bd0*/  FADD R14, R14, R3 ;  /* 0x000000030e0e7221 */ /* 0x000fe20000000000 */
[----:B------:R-:W-:Y:S02]  /*2be0*/  FADD R13, R13, R4 ;  /* 0x000000040d0d7221 */ /* 0x000fe40000000000 */
[----:B------:R-:W-:Y:S01]  /*2bf0*/  FMUL R18, R18, 1.4426950216293334961 ;  /* 0x3fb8aa3b12127820 */ /* 0x000fe20000400000 */
[----:B------:R-:W-:Y:S01]  /*2c00*/  FADD R3, RZ, -R14 ;  /* 0x8000000eff037221 */ /* 0x000fe20000000000 */
[----:B---3--:R-:W-:-:S03]  /*2c10*/  FADD R2, RZ, -R13 ;  /* 0x8000000dff027221 */ /* 0x008fc60000000000 */
[----:B------:R-:W-:Y:S01]  /*2c20*/  FMUL R16, R3, 1.4426950216293334961 ;  /* 0x3fb8aa3b03107820 */ /* 0x000fe20000400000 */
[----:B------:R-:W-:Y:S01]  /*2c30*/  IMAD.U32 R3, R6, 0x10000, RZ ;  /* 0x0001000006037824 */ /* 0x000fe200078e00ff */
[----:B------:R-:W-:Y:S01]  /*2c40*/  FSETP.GEU.AND P5, PT, R18, -126, PT ;  /* 0xc2fc00001200780b */ /* 0x000fe20003fae000 */
[----:B------:R-:W-:Y:S01]  /*2c50*/  FMUL R4, R2, 1.4426950216293334961 ;  /* 0x3fb8aa3b02047820 */ /* 0x000fe20000400000 */
[----:B------:R-:W-:Y:S01]  /*2c60*/  PRMT R6, R6, 0x7632, R6 ;  /* 0x0000763206067816 */ /* 0x000fe20000000006 */
[----:B----4-:R-:W-:Y:S01]  /*2c70*/  FADD R8, R8, R3 ;  /* 0x0000000308087221 */ /* 0x010fe20000000000 */
[C---:B------:R-:W-:Y:S01]  /*2c80*/  IMAD.U32 R3, R7.reuse, 0x10000, RZ ;  /* 0x0001000007037824 */ /* 0x040fe200078e00ff */
[----:B------:R-:W-:Y:S02]  /*2c90*/  PRMT R7, R7, 0x7632, R7 ;  /* 0x0000763207077816 */ /* 0x000fe40000000007 */
[----:B------:R-:W-:Y:S01]  /*2ca0*/  FADD R2, RZ, -R8 ;  /* 0x80000008ff027221 */ /* 0x000fe20000000000 */
[----:B------:R-:W-:Y:S01]  /*2cb0*/  FSETP.GEU.AND P4, PT, R4, -126, PT ;  /* 0xc2fc00000400780b */ /* 0x000fe20003f8e000 */
[----:B------:R-:W-:Y:S01]  /*2cc0*/  FADD R10, R10, R3 ;  /* 0x000000030a0a7221 */ /* 0x000fe20000000000 */
[----:B------:R-:W-:-:S02]  /*2cd0*/  IMAD.U32 R6, R6, 0x10000, RZ ;  /* 0x0001000006067824 */ /* 0x000fc400078e00ff */
[----:B------:R-:W-:Y:S01]  /*2ce0*/  FMUL R17, R2, 1.4426950216293334961 ;  /* 0x3fb8aa3b02117820 */ /* 0x000fe20000400000 */
[----:B------:R-:W-:Y:S02]  /*2cf0*/  IMAD.U32 R2, R5, 0x10000, RZ ;  /* 0x0001000005027824 */ /* 0x000fe400078e00ff */
[----:B------:R-:W-:Y:S01]  /*2d00*/  @!P5 FMUL R18, R18, 0.5 ;  /* 0x3f0000001212d820 */ /* 0x000fe20000400000 */
[----:B------:R-:W-:Y:S01]  /*2d10*/  FADD R3, RZ, -R10 ;  /* 0x8000000aff037221 */ /* 0x000fe20000000000 */
[----:B------:R-:W-:Y:S01]  /*2d20*/  FADD R9, R9, R6 ;  /* 0x0000000609097221 */ /* 0x000fe20000000000 */
[----:B------:R-:W-:Y:S01]  /*2d30*/  FADD R15, R15, R2 ;  /* 0x000000020f0f7221 */ /* 0x000fe20000000000 */
[----:B------:R-:W-:Y:S01]  /*2d40*/  FSETP.GEU.AND P1, PT, R17, -126, PT ;  /* 0xc2fc00001100780b */ /* 0x000fe20003f2e000 */
[----:B------:R-:W-:Y:S01]  /*2d50*/  FMUL R19, R3, 1.4426950216293334961 ;  /* 0x3fb8aa3b03137820 */ /* 0x000fe20000400000 */
[----:B------:R-:W1:Y:S01]  /*2d60*/  MUFU.EX2 R18, R18 ;  /* 0x0000001200127308 */ /* 0x000e620000000800 */
[----:B------:R-:W-:Y:S01]  /*2d70*/  FADD R2, RZ, -R15 ;  /* 0x8000000fff027221 */ /* 0x000fe20000000000 */
[----:B------:R-:W-:Y:S01]  /*2d80*/  @!P4 FMUL R4, R4, 0.5 ;  /* 0x3f0000000404c820 */ /* 0x000fe20000400000 */
[----:B------:R-:W-:Y:S01]  /*2d90*/  FADD R3, RZ, -R9 ;  /* 0x80000009ff037221 */ /* 0x000fe20000000000 */
[----:B------:R-:W-:Y:S01]  /*2da0*/  FSETP.GEU.AND P2, PT, R16, -126, PT ;  /* 0xc2fc00001000780b */ /* 0x000fe20003f4e000 */
[----:B------:R-:W-:Y:S01]  /*2db0*/  FMUL R5, R2, 1.4426950216293334961 ;  /* 0x3fb8aa3b02057820 */ /* 0x000fe20000400000 */
[----:B------:R-:W-:Y:S01]  /*2dc0*/  IMAD.U32 R2, R7, 0x10000, RZ ;  /* 0x0001000007027824 */ /* 0x000fe200078e00ff */
[----:B------:R-:W-:Y:S01]  /*2dd0*/  FSETP.GEU.AND P3, PT, R19, -126, PT ;  /* 0xc2fc00001300780b */ /* 0x000fe20003f6e000 */
[----:B------:R-:W2:Y:S01]  /*2de0*/  MUFU.EX2 R4, R4 ;  /* 0x0000000400047308 */ /* 0x000ea20000000800 */
[----:B------:R-:W-:Y:S01]  /*2df0*/  FMUL R3, R3, 1.4426950216293334961 ;  /* 0x3fb8aa3b03037820 */ /* 0x000fe20000400000 */
[----:B------:R-:W-:Y:S01]  /*2e00*/  FADD R11, R11, R2 ;  /* 0x000000020b0b7221 */ /* 0x000fe20000000000 */
[----:B------:R-:W-:Y:S01]  /*2e10*/  @!P1 FMUL R17, R17, 0.5 ;  /* 0x3f00000011119820 */ /* 0x000fe20000400000 */
[----:B------:R-:W-:-:S02]  /*2e20*/  FSETP.GEU.AND P6, PT, R5, -126, PT ;  /* 0xc2fc00000500780b */ /* 0x000fc40003fce000 */
[----:B------:R-:W-:Y:S01]  /*2e30*/  FADD R2, RZ, -R11 ;  /* 0x8000000bff027221 */ /* 0x000fe20000000000 */
[----:B-1----:R-:W-:Y:S01]  /*2e40*/  @!P5 FMUL R18, R18, R18 ;  /* 0x000000121212d220 */ /* 0x002fe20000400000 */
[----:B------:R-:W-:Y:S01]  /*2e50*/  FSETP.GEU.AND P5, PT, R3, -126, PT ;  /* 0xc2fc00000300780b */ /* 0x000fe20003fae000 */
[----:B------:R-:W1:Y:S01]  /*2e60*/  MUFU.EX2 R17, R17 ;  /* 0x0000001100117308 */ /* 0x000e620000000800 */
[----:B------:R-:W-:Y:S01]  /*2e70*/  FMUL R2, R2, 1.4426950216293334961 ;  /* 0x3fb8aa3b02027820 */ /* 0x000fe20000400000 */
[----:B------:R-:W-:Y:S01]  /*2e80*/  @!P2 FMUL R16, R16, 0.5 ;  /* 0x3f0000001010a820 */ /* 0x000fe20000400000 */
[----:B------:R-:W-:Y:S01]  /*2e90*/  @!P3 FMUL R19, R19, 0.5 ;  /* 0x3f0000001313b820 */ /* 0x000fe20000400000 */
[----:B------:R-:W-:Y:S01]  /*2ea0*/  FADD R18, R18, 1 ;  /* 0x3f80000012127421 */ /* 0x000fe20000000000 */
[----:B--2---:R-:W-:Y:S01]  /*2eb0*/  @!P4 FMUL R4, R4, R4 ;  /* 0x000000040404c220 */ /* 0x004fe20000400000 */
[----:B------:R-:W-:Y:S02]  /*2ec0*/  FSETP.GEU.AND P4, PT, R2, -126, PT ;  /* 0xc2fc00000200780b */ /* 0x000fe40003f8e000 */
[----:B------:R-:W2:Y:S01]  /*2ed0*/  MUFU.EX2 R16, R16 ;  /* 0x0000001000107308 */ /* 0x000ea20000000800 */
[----:B------:R-:W-:Y:S01]  /*2ee0*/  @!P6 FMUL R5, R5, 0.5 ;  /* 0x3f0000000505e820 */ /* 0x000fe20000400000 */
[----:B------:R-:W-:-:S02]  /*2ef0*/  FADD R4, R4, 1 ;  /* 0x3f80000004047421 */ /* 0x000fc40000000000 */
[----:B------:R-:W-:Y:S01]  /*2f00*/  @!P5 FMUL R3, R3, 0.5 ;  /* 0x3f0000000303d820 */ /* 0x000fe20000400000 */
[----:B-1----:R-:W-:-:S03]  /*2f10*/  @!P1 FMUL R17, R17, R17 ;  /* 0x0000001111119220 */ /* 0x002fc60000400000 */
[----:B------:R-:W1:Y:S01]  /*2f20*/  MUFU.EX2 R19, R19 ;  /* 0x0000001300137308 */ /* 0x000e620000000800 */
[----:B------:R-:W-:Y:S02]  /*2f30*/  FADD R17, R17, 1 ;  /* 0x3f80000011117421 */ /* 0x000fe40000000000 */
[----:B------:R-:W-:Y:S01]  /*2f40*/  @!P4 FMUL R2, R2, 0.5 ;  /* 0x3f0000000202c820 */ /* 0x000fe20000400000 */
[----:B--2---:R-:W-:-:S04]  /*2f50*/  @!P2 FMUL R16, R16, R16 ;  /* 0x000000101010a220 */ /* 0x004fc80000400000 */
[----:B------:R-:W2:Y:S01]  /*2f60*/  MUFU.EX2 R5, R5 ;  /* 0x0000000500057308 */ /* 0x000ea20000000800 */
[----:B------:R-:W-:Y:S01]  /*2f70*/  FSETP.GT.AND P2, PT, R18, 8.50705917302346158658e+37, PT ;  /* 0x7e8000001200780b */ /* 0x000fe20003f44000 */
[----:B------:R-:W-:-:S03]  /*2f80*/  FADD R16, R16, 1 ;  /* 0x3f80000010107421 */ /* 0x000fc60000000000 */
[----:B------:R-:W-:Y:S01]  /*2f90*/  FSEL R21, R23, 1, P2 ;  /* 0x3f80000017157808 */ /* 0x000fe20001000000 */
[----:B-1----:R-:W-:Y:S02]  /*2fa0*/  @!P3 FMUL R19, R19, R19 ;  /* 0x000000131313b220 */ /* 0x002fe40000400000 */
[----:B------:R-:W1:Y:S01]  /*2fb0*/  MUFU.EX2 R3, R3 ;  /* 0x0000000300037308 */ /* 0x000e620000000800 */
[----:B------:R-:W-:Y:S02]  /*2fc0*/  FSETP.GT.AND P3, PT, R17, 8.50705917302346158658e+37, PT ;  /* 0x7e8000001100780b */ /* 0x000fe40003f64000 */
[----:B------:R-:W-:Y:S01]  /*2fd0*/  FSETP.GT.AND P1, PT, R16, 8.50705917302346158658e+37, PT ;  /* 0x7e8000001000780b */ /* 0x000fe20003f24000 */
[----:B------:R-:W-:Y:S02]  /*2fe0*/  FADD R19, R19, 1 ;  /* 0x3f80000013137421 */ /* 0x000fe40000000000 */
[----:B------:R-:W-:Y:S01]  /*2ff0*/  @P2 FMUL R18, R18, 0.25 ;  /* 0x3e80000012122820 */ /* 0x000fe20000400000 */
[----:B--2---:R-:W-:Y:S01]  /*3000*/  @!P6 FMUL R5, R5, R5 ;  /* 0x000000050505e220 */ /* 0x004fe20000400000 */
[----:B------:R-:W2:Y:S01]  /*3010*/  MUFU.EX2 R2, R2 ;  /* 0x0000000200027308 */ /* 0x000ea20000000800 */
[----:B------:R-:W-:-:S02]  /*3020*/  FSETP.GT.AND P6, PT, R19, 8.50705917302346158658e+37, PT ;  /* 0x7e8000001300780b */ /* 0x000fc40003fc4000 */
[----:B------:R-:W-:-:S03]  /*3030*/  FADD R5, R5, 1 ;  /* 0x3f80000005057421 */ /* 0x000fc60000000000 */
[----:B------:R-:W-:Y:S01]  /*3040*/  @P3 FMUL R17, R17, 0.25 ;  /* 0x3e80000011113820 */ /* 0x000fe20000400000 */
[----:B-1----:R-:W-:Y:S01]  /*3050*/  @!P5 FMUL R3, R3, R3 ;  /* 0x000000030303d220 */ /* 0x002fe20000400000 */
[----:B------:R-:W-:Y:S01]  /*3060*/  FSETP.GT.AND P5, PT, R4, 8.50705917302346158658e+37, PT ;  /* 0x7e8000000400780b */ /* 0x000fe20003fa4000 */
[----:B------:R-:W-:Y:S01]  /*3070*/  @P1 FMUL R16, R16, 0.25 ;  /* 0x3e80000010101820 */ /* 0x000fe20000400000 */
[----:B------:R-:W-:Y:S01]  /*3080*/  FSETP.GT.AND P2, PT, R5, 8.50705917302346158658e+37, PT ;  /* 0x7e8000000500780b */ /* 0x000fe20003f44000 */
[----:B------:R-:W-:Y:S01]  /*3090*/  FADD R6, R3, 1 ;  /* 0x3f80000003067421 */ /* 0x000fe20000000000 */
[----:B------:R1:W-:Y:S02]  /*30a0*/  MUFU.RCP R20, R17 ;  /* 0x0000001100147308 */ /* 0x0003e40000001000 */
[----:B------:R-:W-:Y:S01]  /*30b0*/  @P6 FMUL R19, R19, 0.25 ;  /* 0x3e80000013136820 */ /* 0x000fe20000400000 */
[----:B--2---:R-:W-:Y:S01]  /*30c0*/  @!P4 FMUL R2, R2, R2 ;  /* 0x000000020202c220 */ /* 0x004fe20000400000 */
[----:B------:R-:W-:-:S03]  /*30d0*/  FSETP.GT.AND P4, PT, R6, 8.50705917302346158658e+37, PT ;  /* 0x7e8000000600780b */ /* 0x000fc60003f84000 */
[----:B------:R-:W-:Y:S01]  /*30e0*/  FADD R7, R2, 1 ;  /* 0x3f80000002077421 */ /* 0x000fe20000000000 */
[----:B------:R-:W-:Y:S01]  /*30f0*/  MUFU.RCP R16, R16 ;  /* 0x0000001000107308 */ /* 0x000fe20000001000 */
[----:B------:R-:W-:Y:S01]  /*3100*/  @P5 FMUL R4, R4, 0.25 ;  /* 0x3e80000004045820 */ /* 0x000fe20000400000 */
[----:B-1----:R-:W-:Y:S01]  /*3110*/  FSEL R17, R23, 1, P5 ;  /* 0x3f80000017117808 */ /* 0x002fe20002800000 */
[----:B------:R-:W-:Y:S01]  /*3120*/  @P2 FMUL R5, R5, 0.25 ;  /* 0x3e80000005052820 */ /* 0x000fe20000400000 */
[----:B------:R-:W-:Y:S01]  /*3130*/  FSETP.GT.AND P5, PT, R7, 8.50705917302346158658e+37, PT ;  /* 0x7e8000000700780b */ /* 0x000fe20003fa4000 */
[----:B------:R-:W1:Y:S03]  /*3140*/  LDC.64 R2, c[0x0][0x228] ;  /* 0x00008a00ff027b82 */ /* 0x000e660000000a00 */
[----:B------:R-:W2:Y:S01]  /*3150*/  MUFU.RCP R18, R18 ;  /* 0x0000001200127308 */ /* 0x000ea20000001000 */
[----:B------:R-:W-:-:S07]  /*3160*/  @P4 FMUL R6, R6, 0.25 ;  /* 0x3e80000006064820 */ /* 0x000fce0000400000 */
[----:B------:R-:W3:Y:S01]  /*3170*/  MUFU.RCP R4, R4 ;  /* 0x0000000400047308 */ /* 0x000ee20000001000 */
[----:B------:R-:W-:Y:S01]  /*3180*/  @P5 FMUL R7, R7, 0.25 ;  /* 0x3e80000007075820 */ /* 0x000fe20000400000 */
[----:B--2---:R-:W-:-:S06]  /*3190*/  FMUL R21, R18, R21 ;  /* 0x0000001512157220 */ /* 0x004fcc0000400000 */
[----:B------:R-:W-:Y:S01]  /*31a0*/  MUFU.RCP R5, R5 ;  /* 0x0000000500057308 */ /* 0x000fe20000001000 */
[----:B------:R-:W-:Y:S01]  /*31b0*/  FMUL R21, R12, R21 ;  /* 0x000000150c157220 */ /* 0x000fe20000400000 */
[----:B-1----:R-:W-:-:S04]  /*31c0*/  IMAD.WIDE R2, R0, 0x2, R2 ;  /* 0x0000000200027825 */ /* 0x002fc800078e0202 */
[----:B---3--:R-:W-:Y:S02]  /*31d0*/  FMUL R4, R4, R17 ;  /* 0x0000001104047220 */ /* 0x008fe40000400000 */
[----:B------:R1:W2:Y:S01]  /*31e0*/  MUFU.RCP R22, R19 ;  /* 0x0000001300167308 */ /* 0x0002a20000001000 */
[----:B------:R-:W-:Y:S01]  /*31f0*/  FSEL R17, R23, 1, P6 ;  /* 0x3f80000017117808 */ /* 0x000fe20003000000 */
[----:B------:R-:W-:Y:S01]  /*3200*/  FMUL R12, R13, R4 ;  /* 0x000000040d0c7220 */ /* 0x000fe20000400000 */
[C---:B------:R-:W-:Y:S02]  /*3210*/  FSEL R13, R23.reuse, 1, P4 ;  /* 0x3f800000170d7808 */ /* 0x040fe40002000000 */
[----:B------:R-:W-:-:S03]  /*3220*/  FSEL R4, R23, 1, P5 ;  /* 0x3f80000017047808 */ /* 0x000fc60002800000 */
[----:B------:R-:W3:Y:S01]  /*3230*/  MUFU.RCP R6, R6 ;  /* 0x0000000600067308 */ /* 0x000ee20000001000 */
[----:B-1----:R-:W-:Y:S02]  /*3240*/  FSEL R19, R23, 1, P1 ;  /* 0x3f80000017137808 */ /* 0x002fe40000800000 */
[----:B------:R-:W-:-:S03]  /*3250*/  F2FP.BF16.F32.PACK_AB R12, R12, R21 ;  /* 0x000000150c0c723e */ /* 0x000fc600000010ff */
[----:B------:R-:W-:Y:S01]  /*3260*/  FMUL R19, R16, R19 ;  /* 0x0000001310137220 */ /* 0x000fe20000400000 */
[----:B------:R-:W-:Y:S01]  /*3270*/  FSEL R16, R23, 1, P2 ;  /* 0x3f80000017107808 */ /* 0x000fe20001000000 */
[----:B------:R-:W1:Y:S01]  /*3280*/  MUFU.RCP R7, R7 ;  /* 0x0000000700077308 */ /* 0x000e620000001000 */
[----:B--2---:R-:W-:Y:S01]  /*3290*/  FMUL R17, R22, R17 ;  /* 0x0000001116117220 */ /* 0x004fe20000400000 */
[----:B------:R-:W-:Y:S02]  /*32a0*/  FMUL R19, R14, R19 ;  /* 0x000000130e137220 */ /* 0x000fe40000400000 */
[----:B------:R-:W-:Y:S01]  /*32b0*/  FMUL R16, R5, R16 ;  /* 0x0000001005107220 */ /* 0x000fe20000400000 */
[----:B------:R-:W-:Y:S01]  /*32c0*/  FSEL R5, R23, 1, P3 ;  /* 0x3f80000017057808 */ /* 0x000fe20001800000 */
[----:B------:R-:W-:Y:S01]  /*32d0*/  FMUL R17, R10, R17 ;  /* 0x000000110a117220 */ /* 0x000fe20000400000 */
[----:B---3--:R-:W-:Y:S01]  /*32e0*/  FMUL R6, R6, R13 ;  /* 0x0000000d06067220 */ /* 0x008fe20000400000 */
[----:B------:R-:W-:-:S02]  /*32f0*/  FMUL R16, R15, R16 ;  /* 0x000000100f107220 */ /* 0x000fc40000400000 */
[----:B------:R-:W-:Y:S01]  /*3300*/  FMUL R5, R20, R5 ;  /* 0x0000000514057220 */ /* 0x000fe20000400000 */
[----:B------:R-:W-:Y:S02]  /*3310*/  FMUL R6, R9, R6 ;  /* 0x0000000609067220 */ /* 0x000fe40000400000 */
[----:B------:R-:W-:Y:S01]  /*3320*/  F2FP.BF16.F32.PACK_AB R13, R16, R19 ;  /* 0x00000013100d723e */ /* 0x000fe200000010ff */
[----:B------:R-:W-:Y:S01]  /*3330*/  FMUL R5, R8, R5 ;  /* 0x0000000508057220 */ /* 0x000fe20000400000 */
[----:B-1----:R-:W-:-:S04]  /*3340*/  FMUL R4, R7, R4 ;  /* 0x0000000407047220 */ /* 0x002fc80000400000 */
[----:B------:R-:W-:Y:S01]  /*3350*/  FMUL R4, R11, R4 ;  /* 0x000000040b047220 */ /* 0x000fe20000400000 */
[----:B------:R-:W-:-:S04]  /*3360*/  F2FP.BF16.F32.PACK_AB R14, R6, R5 ;  /* 0x00000005060e723e */ /* 0x000fc800000010ff */
[----:B------:R-:W-:Y:S01]  /*3370*/  F2FP.BF16.F32.PACK_AB R15, R4, R17 ;  /* 0x00000011040f723e */ /* 0x000fe200000010ff */
[----:B------:R-:W-:Y:S06]  /*3380*/  @!P0 EXIT ;  /* 0x000000000000894d */ /* 0x000fec0003800000 */
[----:B------:R-:W-:Y:S01]  /*3390*/  STG.E.128 desc[UR14][R2.64], R12 ;  /* 0x0000000c02007986 */ /* 0x000fe2000c101d0e */
[----:B------:R-:W-:Y:S05]  /*33a0*/  EXIT ;  /* 0x000000000000794d */ /* 0x000fea0003800000 */
.L_x_0:
[----:B------:R-:W-:-:S00]  /*33b0*/  BRA `(.L_x_0) ;  /* 0xfffffffc00fc7947 */ /* 0x000fc0000383ffff */
[----:B------:R-:W-:-:S00]  /*33c0*/  NOP ;  /* 0x0000000000007918 */ /* 0x000fc00000000000 */
        /* <DEDUP_REMOVED lines=11> */
.L_x_1:


//--------------------- .nv.shared.triton_        --------------------------
	.section	.nv.shared.triton_,"aw",@nobits
	.sectionflags	@""
	.align	16
	.zero		1024


//--------------------- .nv.constant0.triton_     --------------------------
	.section	.nv.constant0.triton_,"a",@progbits
	.sectionflags	@""
	.align	4
.nv.constant0.triton_:
	.zero		560
